//
// Generated by NVIDIA NVVM Compiler
//
// Compiler Build ID: CL-36424714
// Cuda compilation tools, release 13.0, V13.0.88
// Based on NVVM 20.0.0
//

.version 9.0
.target sm_100
.address_size 64

	// .globl	_Z10cudaConv2DPfS_S_iiiiii

.visible .entry _Z10cudaConv2DPfS_S_iiiiii(
	.param .u64 .ptr .align 1 _Z10cudaConv2DPfS_S_iiiiii_param_0,
	.param .u64 .ptr .align 1 _Z10cudaConv2DPfS_S_iiiiii_param_1,
	.param .u64 .ptr .align 1 _Z10cudaConv2DPfS_S_iiiiii_param_2,
	.param .u32 _Z10cudaConv2DPfS_S_iiiiii_param_3,
	.param .u32 _Z10cudaConv2DPfS_S_iiiiii_param_4,
	.param .u32 _Z10cudaConv2DPfS_S_iiiiii_param_5,
	.param .u32 _Z10cudaConv2DPfS_S_iiiiii_param_6,
	.param .u32 _Z10cudaConv2DPfS_S_iiiiii_param_7,
	.param .u32 _Z10cudaConv2DPfS_S_iiiiii_param_8
)
{
	.reg .pred 	%p<26>;
	.reg .b32 	%r<108>;
	.reg .b32 	%f<116>;
	.reg .b64 	%rd<69>;

	ld.param.u64 	%rd8, [_Z10cudaConv2DPfS_S_iiiiii_param_0];
	ld.param.u64 	%rd9, [_Z10cudaConv2DPfS_S_iiiiii_param_1];
	ld.param.u64 	%rd10, [_Z10cudaConv2DPfS_S_iiiiii_param_2];
	ld.param.u32 	%r35, [_Z10cudaConv2DPfS_S_iiiiii_param_5];
	ld.param.u32 	%r36, [_Z10cudaConv2DPfS_S_iiiiii_param_6];
	ld.param.u32 	%r37, [_Z10cudaConv2DPfS_S_iiiiii_param_7];
	ld.param.u32 	%r38, [_Z10cudaConv2DPfS_S_iiiiii_param_8];
	cvta.to.global.u64 	%rd1, %rd9;
	cvta.to.global.u64 	%rd2, %rd8;
	cvta.to.global.u64 	%rd3, %rd10;
	mov.u32 	%r1, %tid.x;
	mov.u32 	%r2, %tid.y;
	setp.ge.s32 	%p1, %r1, %r37;
	setp.ge.s32 	%p2, %r2, %r38;
	or.pred  	%p3, %p1, %p2;
	setp.lt.s32 	%p4, %r36, 1;
	or.pred  	%p5, %p3, %p4;
	@%p5 bra 	$L__BB0_30;
	setp.lt.s32 	%p6, %r35, 1;
	@%p6 bra 	$L__BB0_19;
	and.b32  	%r3, %r35, 15;
	and.b32  	%r4, %r35, 7;
	and.b32  	%r5, %r35, 2147483632;
	add.s64 	%rd4, %rd2, 32;
	add.s64 	%rd5, %rd1, 32;
	mov.b32 	%r96, 0;
$L__BB0_3:
	mov.f32 	%f115, 0f00000000;
	mov.b32 	%r97, 0;
$L__BB0_4:
	ld.param.u32 	%r95, [_Z10cudaConv2DPfS_S_iiiiii_param_4];
	setp.lt.u32 	%p15, %r35, 16;
	add.s32 	%r79, %r97, %r1;
	mad.lo.s32 	%r8, %r79, %r95, %r2;
	mad.lo.s32 	%r80, %r96, %r35, %r97;
	mul.lo.s32 	%r9, %r80, %r35;
	mov.b32 	%r102, 0;
	@%p15 bra 	$L__BB0_7;
	and.b32  	%r81, %r35, 2147483632;
	neg.s32 	%r100, %r81;
	mov.u32 	%r98, %r9;
	mov.u32 	%r99, %r8;
$L__BB0_6:
	.pragma "nounroll";
	mul.wide.s32 	%rd41, %r99, 4;
	add.s64 	%rd42, %rd4, %rd41;
	mul.wide.s32 	%rd43, %r98, 4;
	add.s64 	%rd44, %rd5, %rd43;
	ld.global.f32 	%f18, [%rd42+-32];
	ld.global.f32 	%f19, [%rd44+-32];
	fma.rn.f32 	%f20, %f18, %f19, %f115;
	ld.global.f32 	%f21, [%rd42+-28];
	ld.global.f32 	%f22, [%rd44+-28];
	fma.rn.f32 	%f23, %f21, %f22, %f20;
	ld.global.f32 	%f24, [%rd42+-24];
	ld.global.f32 	%f25, [%rd44+-24];
	fma.rn.f32 	%f26, %f24, %f25, %f23;
	ld.global.f32 	%f27, [%rd42+-20];
	ld.global.f32 	%f28, [%rd44+-20];
	fma.rn.f32 	%f29, %f27, %f28, %f26;
	ld.global.f32 	%f30, [%rd42+-16];
	ld.global.f32 	%f31, [%rd44+-16];
	fma.rn.f32 	%f32, %f30, %f31, %f29;
	ld.global.f32 	%f33, [%rd42+-12];
	ld.global.f32 	%f34, [%rd44+-12];
	fma.rn.f32 	%f35, %f33, %f34, %f32;
	ld.global.f32 	%f36, [%rd42+-8];
	ld.global.f32 	%f37, [%rd44+-8];
	fma.rn.f32 	%f38, %f36, %f37, %f35;
	ld.global.f32 	%f39, [%rd42+-4];
	ld.global.f32 	%f40, [%rd44+-4];
	fma.rn.f32 	%f41, %f39, %f40, %f38;
	ld.global.f32 	%f42, [%rd42];
	ld.global.f32 	%f43, [%rd44];
	fma.rn.f32 	%f44, %f42, %f43, %f41;
	ld.global.f32 	%f45, [%rd42+4];
	ld.global.f32 	%f46, [%rd44+4];
	fma.rn.f32 	%f47, %f45, %f46, %f44;
	ld.global.f32 	%f48, [%rd42+8];
	ld.global.f32 	%f49, [%rd44+8];
	fma.rn.f32 	%f50, %f48, %f49, %f47;
	ld.global.f32 	%f51, [%rd42+12];
	ld.global.f32 	%f52, [%rd44+12];
	fma.rn.f32 	%f53, %f51, %f52, %f50;
	ld.global.f32 	%f54, [%rd42+16];
	ld.global.f32 	%f55, [%rd44+16];
	fma.rn.f32 	%f56, %f54, %f55, %f53;
	ld.global.f32 	%f57, [%rd42+20];
	ld.global.f32 	%f58, [%rd44+20];
	fma.rn.f32 	%f59, %f57, %f58, %f56;
	ld.global.f32 	%f60, [%rd42+24];
	ld.global.f32 	%f61, [%rd44+24];
	fma.rn.f32 	%f62, %f60, %f61, %f59;
	ld.global.f32 	%f63, [%rd42+28];
	ld.global.f32 	%f64, [%rd44+28];
	fma.rn.f32 	%f115, %f63, %f64, %f62;
	add.s32 	%r100, %r100, 16;
	add.s32 	%r99, %r99, 16;
	add.s32 	%r98, %r98, 16;
	setp.ne.s32 	%p16, %r100, 0;
	mov.u32 	%r102, %r5;
	@%p16 bra 	$L__BB0_6;
$L__BB0_7:
	setp.eq.s32 	%p17, %r3, 0;
	@%p17 bra 	$L__BB0_17;
	add.s32 	%r82, %r3, -1;
	setp.lt.u32 	%p18, %r82, 7;
	@%p18 bra 	$L__BB0_10;
	ld.param.u64 	%rd66, [_Z10cudaConv2DPfS_S_iiiiii_param_1];
	ld.param.u64 	%rd63, [_Z10cudaConv2DPfS_S_iiiiii_param_0];
	add.s32 	%r83, %r8, %r102;
	cvta.to.global.u64 	%rd45, %rd63;
	mul.wide.s32 	%rd46, %r83, 4;
	add.s64 	%rd47, %rd45, %rd46;
	ld.global.f32 	%f66, [%rd47];
	add.s32 	%r84, %r102, %r9;
	cvta.to.global.u64 	%rd48, %rd66;
	mul.wide.s32 	%rd49, %r84, 4;
	add.s64 	%rd50, %rd48, %rd49;
	ld.global.f32 	%f67, [%rd50];
	fma.rn.f32 	%f68, %f66, %f67, %f115;
	ld.global.f32 	%f69, [%rd47+4];
	ld.global.f32 	%f70, [%rd50+4];
	fma.rn.f32 	%f71, %f69, %f70, %f68;
	ld.global.f32 	%f72, [%rd47+8];
	ld.global.f32 	%f73, [%rd50+8];
	fma.rn.f32 	%f74, %f72, %f73, %f71;
	ld.global.f32 	%f75, [%rd47+12];
	ld.global.f32 	%f76, [%rd50+12];
	fma.rn.f32 	%f77, %f75, %f76, %f74;
	ld.global.f32 	%f78, [%rd47+16];
	ld.global.f32 	%f79, [%rd50+16];
	fma.rn.f32 	%f80, %f78, %f79, %f77;
	ld.global.f32 	%f81, [%rd47+20];
	ld.global.f32 	%f82, [%rd50+20];
	fma.rn.f32 	%f83, %f81, %f82, %f80;
	ld.global.f32 	%f84, [%rd47+24];
	ld.global.f32 	%f85, [%rd50+24];
	fma.rn.f32 	%f86, %f84, %f85, %f83;
	ld.global.f32 	%f87, [%rd47+28];
	ld.global.f32 	%f88, [%rd50+28];
	fma.rn.f32 	%f115, %f87, %f88, %f86;
	add.s32 	%r102, %r102, 8;
$L__BB0_10:
	setp.eq.s32 	%p19, %r4, 0;
	@%p19 bra 	$L__BB0_17;
	add.s32 	%r85, %r4, -1;
	setp.lt.u32 	%p20, %r85, 3;
	@%p20 bra 	$L__BB0_13;
	ld.param.u64 	%rd67, [_Z10cudaConv2DPfS_S_iiiiii_param_1];
	ld.param.u64 	%rd64, [_Z10cudaConv2DPfS_S_iiiiii_param_0];
	add.s32 	%r86, %r8, %r102;
	cvta.to.global.u64 	%rd51, %rd64;
	mul.wide.s32 	%rd52, %r86, 4;
	add.s64 	%rd53, %rd51, %rd52;
	ld.global.f32 	%f90, [%rd53];
	add.s32 	%r87, %r102, %r9;
	cvta.to.global.u64 	%rd54, %rd67;
	mul.wide.s32 	%rd55, %r87, 4;
	add.s64 	%rd56, %rd54, %rd55;
	ld.global.f32 	%f91, [%rd56];
	fma.rn.f32 	%f92, %f90, %f91, %f115;
	ld.global.f32 	%f93, [%rd53+4];
	ld.global.f32 	%f94, [%rd56+4];
	fma.rn.f32 	%f95, %f93, %f94, %f92;
	ld.global.f32 	%f96, [%rd53+8];
	ld.global.f32 	%f97, [%rd56+8];
	fma.rn.f32 	%f98, %f96, %f97, %f95;
	ld.global.f32 	%f99, [%rd53+12];
	ld.global.f32 	%f100, [%rd56+12];
	fma.rn.f32 	%f115, %f99, %f100, %f98;
	add.s32 	%r102, %r102, 4;
$L__BB0_13:
	and.b32  	%r88, %r35, 3;
	setp.eq.s32 	%p21, %r88, 0;
	@%p21 bra 	$L__BB0_17;
	ld.param.u64 	%rd68, [_Z10cudaConv2DPfS_S_iiiiii_param_1];
	ld.param.u64 	%rd65, [_Z10cudaConv2DPfS_S_iiiiii_param_0];
	setp.eq.s32 	%p22, %r88, 1;
	add.s32 	%r90, %r8, %r102;
	cvta.to.global.u64 	%rd57, %rd65;
	mul.wide.s32 	%rd58, %r90, 4;
	add.s64 	%rd6, %rd57, %rd58;
	ld.global.f32 	%f101, [%rd6];
	add.s32 	%r91, %r102, %r9;
	cvta.to.global.u64 	%rd59, %rd68;
	mul.wide.s32 	%rd60, %r91, 4;
	add.s64 	%rd7, %rd59, %rd60;
	ld.global.f32 	%f102, [%rd7];
	fma.rn.f32 	%f115, %f101, %f102, %f115;
	@%p22 bra 	$L__BB0_17;
	setp.eq.s32 	%p23, %r88, 2;
	ld.global.f32 	%f103, [%rd6+4];
	ld.global.f32 	%f104, [%rd7+4];
	fma.rn.f32 	%f115, %f103, %f104, %f115;
	@%p23 bra 	$L__BB0_17;
	ld.global.f32 	%f105, [%rd6+8];
	ld.global.f32 	%f106, [%rd7+8];
	fma.rn.f32 	%f115, %f105, %f106, %f115;
$L__BB0_17:
	add.s32 	%r97, %r97, 1;
	setp.ne.s32 	%p24, %r97, %r35;
	@%p24 bra 	$L__BB0_4;
	mad.lo.s32 	%r93, %r96, %r37, %r1;
	mad.lo.s32 	%r94, %r93, %r38, %r2;
	mul.wide.s32 	%rd61, %r94, 4;
	add.s64 	%rd62, %rd3, %rd61;
	st.global.f32 	[%rd62], %f115;
	add.s32 	%r96, %r96, 1;
	setp.eq.s32 	%p25, %r96, %r36;
	@%p25 bra 	$L__BB0_30;
	bra.uni 	$L__BB0_3;
$L__BB0_19:
	and.b32  	%r24, %r36, 7;
	setp.lt.u32 	%p7, %r36, 8;
	mov.b32 	%r106, 0;
	@%p7 bra 	$L__BB0_22;
	and.b32  	%r106, %r36, 2147483640;
	mov.b32 	%r104, 0;
$L__BB0_21:
	.pragma "nounroll";
	mad.lo.s32 	%r41, %r104, %r37, %r1;
	mad.lo.s32 	%r42, %r41, %r38, %r2;
	mul.wide.s32 	%rd11, %r42, 4;
	add.s64 	%rd12, %rd3, %rd11;
	mov.b32 	%r43, 0;
	st.global.u32 	[%rd12], %r43;
	add.s32 	%r44, %r41, %r37;
	mad.lo.s32 	%r45, %r44, %r38, %r2;
	mul.wide.s32 	%rd13, %r45, 4;
	add.s64 	%rd14, %rd3, %rd13;
	st.global.u32 	[%rd14], %r43;
	add.s32 	%r46, %r44, %r37;
	mad.lo.s32 	%r47, %r46, %r38, %r2;
	mul.wide.s32 	%rd15, %r47, 4;
	add.s64 	%rd16, %rd3, %rd15;
	st.global.u32 	[%rd16], %r43;
	add.s32 	%r48, %r46, %r37;
	mad.lo.s32 	%r49, %r48, %r38, %r2;
	mul.wide.s32 	%rd17, %r49, 4;
	add.s64 	%rd18, %rd3, %rd17;
	st.global.u32 	[%rd18], %r43;
	add.s32 	%r50, %r48, %r37;
	mad.lo.s32 	%r51, %r50, %r38, %r2;
	mul.wide.s32 	%rd19, %r51, 4;
	add.s64 	%rd20, %rd3, %rd19;
	st.global.u32 	[%rd20], %r43;
	add.s32 	%r52, %r50, %r37;
	mad.lo.s32 	%r53, %r52, %r38, %r2;
	mul.wide.s32 	%rd21, %r53, 4;
	add.s64 	%rd22, %rd3, %rd21;
	st.global.u32 	[%rd22], %r43;
	add.s32 	%r54, %r52, %r37;
	mad.lo.s32 	%r55, %r54, %r38, %r2;
	mul.wide.s32 	%rd23, %r55, 4;
	add.s64 	%rd24, %rd3, %rd23;
	st.global.u32 	[%rd24], %r43;
	add.s32 	%r56, %r54, %r37;
	mad.lo.s32 	%r57, %r56, %r38, %r2;
	mul.wide.s32 	%rd25, %r57, 4;
	add.s64 	%rd26, %rd3, %rd25;
	st.global.u32 	[%rd26], %r43;
	add.s32 	%r104, %r104, 8;
	setp.ne.s32 	%p8, %r104, %r106;
	@%p8 bra 	$L__BB0_21;
$L__BB0_22:
	setp.eq.s32 	%p9, %r24, 0;
	@%p9 bra 	$L__BB0_30;
	and.b32  	%r29, %r36, 3;
	setp.lt.u32 	%p10, %r24, 4;
	@%p10 bra 	$L__BB0_25;
	mad.lo.s32 	%r58, %r106, %r37, %r1;
	mad.lo.s32 	%r59, %r58, %r38, %r2;
	mul.wide.s32 	%rd27, %r59, 4;
	add.s64 	%rd28, %rd3, %rd27;
	mov.b32 	%r60, 0;
	st.global.u32 	[%rd28], %r60;
	add.s32 	%r61, %r58, %r37;
	mad.lo.s32 	%r62, %r61, %r38, %r2;
	mul.wide.s32 	%rd29, %r62, 4;
	add.s64 	%rd30, %rd3, %rd29;
	st.global.u32 	[%rd30], %r60;
	add.s32 	%r63, %r61, %r37;
	mad.lo.s32 	%r64, %r63, %r38, %r2;
	mul.wide.s32 	%rd31, %r64, 4;
	add.s64 	%rd32, %rd3, %rd31;
	st.global.u32 	[%rd32], %r60;
	add.s32 	%r65, %r63, %r37;
	mad.lo.s32 	%r66, %r65, %r38, %r2;
	mul.wide.s32 	%rd33, %r66, 4;
	add.s64 	%rd34, %rd3, %rd33;
	st.global.u32 	[%rd34], %r60;
	add.s32 	%r106, %r106, 4;
$L__BB0_25:
	setp.eq.s32 	%p11, %r29, 0;
	@%p11 bra 	$L__BB0_30;
	setp.eq.s32 	%p12, %r29, 1;
	@%p12 bra 	$L__BB0_28;
	mad.lo.s32 	%r67, %r106, %r37, %r1;
	mad.lo.s32 	%r68, %r67, %r38, %r2;
	mul.wide.s32 	%rd35, %r68, 4;
	add.s64 	%rd36, %rd3, %rd35;
	mov.b32 	%r69, 0;
	st.global.u32 	[%rd36], %r69;
	add.s32 	%r70, %r67, %r37;
	mad.lo.s32 	%r71, %r70, %r38, %r2;
	mul.wide.s32 	%rd37, %r71, 4;
	add.s64 	%rd38, %rd3, %rd37;
	st.global.u32 	[%rd38], %r69;
	add.s32 	%r106, %r106, 2;
$L__BB0_28:
	and.b32  	%r72, %r36, 1;
	setp.eq.b32 	%p13, %r72, 1;
	not.pred 	%p14, %p13;
	@%p14 bra 	$L__BB0_30;
	mad.lo.s32 	%r73, %r106, %r37, %r1;
	mad.lo.s32 	%r74, %r73, %r38, %r2;
	mul.wide.s32 	%rd39, %r74, 4;
	add.s64 	%rd40, %rd3, %rd39;
	mov.b32 	%r75, 0;
	st.global.u32 	[%rd40], %r75;
$L__BB0_30:
	ret;

}
	// .globl	_Z15cudaSubsamplingPfS_iiiiii
.visible .entry _Z15cudaSubsamplingPfS_iiiiii(
	.param .u64 .ptr .align 1 _Z15cudaSubsamplingPfS_iiiiii_param_0,
	.param .u64 .ptr .align 1 _Z15cudaSubsamplingPfS_iiiiii_param_1,
	.param .u32 _Z15cudaSubsamplingPfS_iiiiii_param_2,
	.param .u32 _Z15cudaSubsamplingPfS_iiiiii_param_3,
	.param .u32 _Z15cudaSubsamplingPfS_iiiiii_param_4,
	.param .u32 _Z15cudaSubsamplingPfS_iiiiii_param_5,
	.param .u32 _Z15cudaSubsamplingPfS_iiiiii_param_6,
	.param .u32 _Z15cudaSubsamplingPfS_iiiiii_param_7
)
{
	.reg .pred 	%p<19>;
	.reg .b32 	%r<58>;
	.reg .b32 	%f<87>;
	.reg .b64 	%rd<16>;

	ld.param.u64 	%rd6, [_Z15cudaSubsamplingPfS_iiiiii_param_0];
	ld.param.u64 	%rd5, [_Z15cudaSubsamplingPfS_iiiiii_param_1];
	ld.param.u32 	%r28, [_Z15cudaSubsamplingPfS_iiiiii_param_2];
	ld.param.u32 	%r29, [_Z15cudaSubsamplingPfS_iiiiii_param_3];
	ld.param.u32 	%r30, [_Z15cudaSubsamplingPfS_iiiiii_param_4];
	ld.param.u32 	%r31, [_Z15cudaSubsamplingPfS_iiiiii_param_5];
	ld.param.u32 	%r32, [_Z15cudaSubsamplingPfS_iiiiii_param_6];
	ld.param.u32 	%r33, [_Z15cudaSubsamplingPfS_iiiiii_param_7];
	cvta.to.global.u64 	%rd1, %rd6;
	mov.u32 	%r1, %tid.x;
	mov.u32 	%r2, %tid.y;
	rem.s32 	%r34, %r1, %r31;
	setp.ne.s32 	%p1, %r34, 0;
	@%p1 bra 	$L__BB1_25;
	rem.s32 	%r35, %r2, %r31;
	setp.ne.s32 	%p2, %r35, 0;
	setp.lt.s32 	%p3, %r30, 1;
	or.pred  	%p4, %p2, %p3;
	@%p4 bra 	$L__BB1_25;
	setp.lt.s32 	%p5, %r31, 1;
	@%p5 bra 	$L__BB1_25;
	and.b32  	%r3, %r31, 15;
	and.b32  	%r4, %r31, 7;
	and.b32  	%r5, %r31, 2147483632;
	and.b32  	%r6, %r31, 3;
	neg.s32 	%r7, %r5;
	add.s64 	%rd2, %rd1, 32;
	cvta.to.global.u64 	%rd3, %rd5;
	mul.lo.s32 	%r8, %r33, %r32;
	mul.lo.s32 	%r37, %r31, %r31;
	cvt.rn.f32.u32 	%f1, %r37;
	mov.b32 	%r50, 0;
$L__BB1_4:
	mad.lo.s32 	%r10, %r50, %r28, %r1;
	mov.f32 	%f86, 0f00000000;
	mov.b32 	%r51, 0;
$L__BB1_5:
	setp.lt.u32 	%p6, %r31, 16;
	add.s32 	%r40, %r10, %r51;
	mad.lo.s32 	%r12, %r40, %r29, %r2;
	mov.b32 	%r55, 0;
	@%p6 bra 	$L__BB1_8;
	mov.u32 	%r52, %r12;
	mov.u32 	%r53, %r7;
$L__BB1_7:
	.pragma "nounroll";
	mul.wide.s32 	%rd7, %r52, 4;
	add.s64 	%rd8, %rd2, %rd7;
	ld.global.f32 	%f19, [%rd8+-32];
	add.f32 	%f20, %f86, %f19;
	ld.global.f32 	%f21, [%rd8+-28];
	add.f32 	%f22, %f20, %f21;
	ld.global.f32 	%f23, [%rd8+-24];
	add.f32 	%f24, %f22, %f23;
	ld.global.f32 	%f25, [%rd8+-20];
	add.f32 	%f26, %f24, %f25;
	ld.global.f32 	%f27, [%rd8+-16];
	add.f32 	%f28, %f26, %f27;
	ld.global.f32 	%f29, [%rd8+-12];
	add.f32 	%f30, %f28, %f29;
	ld.global.f32 	%f31, [%rd8+-8];
	add.f32 	%f32, %f30, %f31;
	ld.global.f32 	%f33, [%rd8+-4];
	add.f32 	%f34, %f32, %f33;
	ld.global.f32 	%f35, [%rd8];
	add.f32 	%f36, %f34, %f35;
	ld.global.f32 	%f37, [%rd8+4];
	add.f32 	%f38, %f36, %f37;
	ld.global.f32 	%f39, [%rd8+8];
	add.f32 	%f40, %f38, %f39;
	ld.global.f32 	%f41, [%rd8+12];
	add.f32 	%f42, %f40, %f41;
	ld.global.f32 	%f43, [%rd8+16];
	add.f32 	%f44, %f42, %f43;
	ld.global.f32 	%f45, [%rd8+20];
	add.f32 	%f46, %f44, %f45;
	ld.global.f32 	%f47, [%rd8+24];
	add.f32 	%f48, %f46, %f47;
	ld.global.f32 	%f49, [%rd8+28];
	add.f32 	%f86, %f48, %f49;
	add.s32 	%r53, %r53, 16;
	add.s32 	%r52, %r52, 16;
	setp.ne.s32 	%p7, %r53, 0;
	mov.u32 	%r55, %r5;
	@%p7 bra 	$L__BB1_7;
$L__BB1_8:
	setp.eq.s32 	%p8, %r3, 0;
	@%p8 bra 	$L__BB1_18;
	add.s32 	%r41, %r3, -1;
	setp.lt.u32 	%p9, %r41, 7;
	@%p9 bra 	$L__BB1_11;
	add.s32 	%r42, %r12, %r55;
	mul.wide.s32 	%rd9, %r42, 4;
	add.s64 	%rd10, %rd1, %rd9;
	ld.global.f32 	%f51, [%rd10];
	add.f32 	%f52, %f86, %f51;
	ld.global.f32 	%f53, [%rd10+4];
	add.f32 	%f54, %f52, %f53;
	ld.global.f32 	%f55, [%rd10+8];
	add.f32 	%f56, %f54, %f55;
	ld.global.f32 	%f57, [%rd10+12];
	add.f32 	%f58, %f56, %f57;
	ld.global.f32 	%f59, [%rd10+16];
	add.f32 	%f60, %f58, %f59;
	ld.global.f32 	%f61, [%rd10+20];
	add.f32 	%f62, %f60, %f61;
	ld.global.f32 	%f63, [%rd10+24];
	add.f32 	%f64, %f62, %f63;
	ld.global.f32 	%f65, [%rd10+28];
	add.f32 	%f86, %f64, %f65;
	add.s32 	%r55, %r55, 8;
$L__BB1_11:
	setp.eq.s32 	%p10, %r4, 0;
	@%p10 bra 	$L__BB1_18;
	add.s32 	%r43, %r4, -1;
	setp.lt.u32 	%p11, %r43, 3;
	@%p11 bra 	$L__BB1_14;
	add.s32 	%r44, %r12, %r55;
	mul.wide.s32 	%rd11, %r44, 4;
	add.s64 	%rd12, %rd1, %rd11;
	ld.global.f32 	%f67, [%rd12];
	add.f32 	%f68, %f86, %f67;
	ld.global.f32 	%f69, [%rd12+4];
	add.f32 	%f70, %f68, %f69;
	ld.global.f32 	%f71, [%rd12+8];
	add.f32 	%f72, %f70, %f71;
	ld.global.f32 	%f73, [%rd12+12];
	add.f32 	%f86, %f72, %f73;
	add.s32 	%r55, %r55, 4;
$L__BB1_14:
	setp.eq.s32 	%p12, %r6, 0;
	@%p12 bra 	$L__BB1_18;
	setp.eq.s32 	%p13, %r6, 1;
	add.s32 	%r45, %r12, %r55;
	mul.wide.s32 	%rd13, %r45, 4;
	add.s64 	%rd4, %rd1, %rd13;
	ld.global.f32 	%f74, [%rd4];
	add.f32 	%f86, %f86, %f74;
	@%p13 bra 	$L__BB1_18;
	setp.eq.s32 	%p14, %r6, 2;
	ld.global.f32 	%f75, [%rd4+4];
	add.f32 	%f86, %f86, %f75;
	@%p14 bra 	$L__BB1_18;
	ld.global.f32 	%f76, [%rd4+8];
	add.f32 	%f86, %f86, %f76;
$L__BB1_18:
	add.s32 	%r51, %r51, 1;
	setp.eq.s32 	%p15, %r51, %r31;
	@%p15 bra 	$L__BB1_19;
	bra.uni 	$L__BB1_5;
$L__BB1_19:
	setp.eq.s32 	%p16, %r1, 0;
	@%p16 bra 	$L__BB1_23;
	setp.eq.s32 	%p17, %r2, 0;
	@%p17 bra 	$L__BB1_22;
	div.u32 	%r46, %r1, %r31;
	div.u32 	%r47, %r2, %r31;
	mad.lo.s32 	%r57, %r46, %r33, %r47;
	bra.uni 	$L__BB1_24;
$L__BB1_22:
	div.u32 	%r48, %r1, %r31;
	mul.lo.s32 	%r57, %r48, %r33;
	bra.uni 	$L__BB1_24;
$L__BB1_23:
	div.u32 	%r57, %r2, %r31;
$L__BB1_24:
	mad.lo.s32 	%r49, %r8, %r50, %r57;
	mul.wide.s32 	%rd14, %r49, 4;
	add.s64 	%rd15, %rd3, %rd14;
	div.rn.f32 	%f77, %f86, %f1;
	st.global.f32 	[%rd15], %f77;
	add.s32 	%r50, %r50, 1;
	setp.eq.s32 	%p18, %r50, %r30;
	@%p18 bra 	$L__BB1_25;
	bra.uni 	$L__BB1_4;
$L__BB1_25:
	ret;

}


// ===== COMPILED SASS (sm_100) =====

	.target	sm_100

	.elftype	@"ET_EXEC"


//--------------------- .note.nv.tkinfo           --------------------------
	.section	.note.nv.tkinfo,"",@"SHT_NOTE"
	.sectionflags	@"SHF_NOTE_NV_TKINFO"
	.tkinfo
        /*0018*/ 	.word	0x00000002
        /*0030*/ 	.string	""
        /*0030*/ 	.string	"ptxas"
        /*0030*/ 	.string	"Cuda compilation tools, release 13.0, V13.0.88"
        /*0030*/ 	.string	"Build cuda_13.0.r13.0/compiler.36424714_0"
        /*0030*/ 	.string	"-arch sm_100 -m 64 "



//--------------------- .note.nv.cuinfo           --------------------------
	.section	.note.nv.cuinfo,"",@"SHT_NOTE"
	.sectionflags	@"SHF_NOTE_NV_CUINFO"
        /*0018*/ 	.short	0x0002
        /*001a*/ 	.short	0x0064
        /*001c*/ 	.short	0x0082
	.zero		2


//--------------------- .nv.info                  --------------------------
	.section	.nv.info,"",@"SHT_CUDA_INFO"
	.align	4


	//----- nvinfo : EIATTR_REGCOUNT
	.align		4
        /*0000*/ 	.byte	0x04, 0x2f
        /*0002*/ 	.short	(.L_1 - .L_0)
	.align		4
.L_0:
        /*0004*/ 	.word	index@(_Z10cudaConv2DPfS_S_iiiiii)
        /*0008*/ 	.word	0x00000020


	//----- nvinfo : EIATTR_FRAME_SIZE
	.align		4
.L_1:
        /*000c*/ 	.byte	0x04, 0x11
        /*000e*/ 	.short	(.L_3 - .L_2)
	.align		4
.L_2:
        /*0010*/ 	.word	index@(_Z10cudaConv2DPfS_S_iiiiii)
        /*0014*/ 	.word	0x00000000


	//----- nvinfo : EIATTR_REGCOUNT
	.align		4
.L_3:
        /*0018*/ 	.byte	0x04, 0x2f
        /*001a*/ 	.short	(.L_5 - .L_4)
	.align		4
.L_4:
        /*001c*/ 	.word	index@(_Z15cudaSubsamplingPfS_iiiiii)
        /*0020*/ 	.word	0x00000020


	//----- nvinfo : EIATTR_FRAME_SIZE
	.align		4
.L_5:
        /*0024*/ 	.byte	0x04, 0x11
        /*0026*/ 	.short	(.L_7 - .L_6)
	.align		4
.L_6:
        /*0028*/ 	.word	index@($__internal_0_$__cuda_sm3x_div_rn_noftz_f32_slowpath)
        /*002c*/ 	.word	0x00000000


	//----- nvinfo : EIATTR_FRAME_SIZE
	.align		4
.L_7:
        /*0030*/ 	.byte	0x04, 0x11
        /*0032*/ 	.short	(.L_9 - .L_8)
	.align		4
.L_8:
        /*0034*/ 	.word	index@(_Z15cudaSubsamplingPfS_iiiiii)
        /*0038*/ 	.word	0x00000000


	//----- nvinfo : EIATTR_MIN_STACK_SIZE
	.align		4
.L_9:
        /*003c*/ 	.byte	0x04, 0x12
        /*003e*/ 	.short	(.L_11 - .L_10)
	.align		4
.L_10:
        /*0040*/ 	.word	index@(_Z15cudaSubsamplingPfS_iiiiii)
        /*0044*/ 	.word	0x00000000


	//----- nvinfo : EIATTR_MIN_STACK_SIZE
	.align		4
.L_11:
        /*0048*/ 	.byte	0x04, 0x12
        /*004a*/ 	.short	(.L_13 - .L_12)
	.align		4
.L_12:
        /*004c*/ 	.word	index@(_Z10cudaConv2DPfS_S_iiiiii)
        /*0050*/ 	.word	0x00000000
.L_13:


//--------------------- .nv.compat                --------------------------
	.section	.nv.compat,"",@"SHT_CUDA_COMPAT_INFO"
	.align	4
        /*0000*/ 	.byte	0x02, 0x09, 0x00, 0x00, 0x02, 0x02, 0x01, 0x00, 0x02, 0x05, 0x05, 0x00, 0x03, 0x07, 0x01, 0x01
        /*0010*/ 	.byte	0x02, 0x03, 0x00, 0x00, 0x02, 0x06, 0x01, 0x00, 0x04, 0x0b, 0x08, 0x00, 0x01, 0x00, 0x00, 0x00
        /*0020*/ 	.byte	0x00, 0x00, 0x00, 0x00


//--------------------- .nv.info._Z15cudaSubsamplingPfS_iiiiii --------------------------
	.section	.nv.info._Z15cudaSubsamplingPfS_iiiiii,"",@"SHT_CUDA_INFO"
	.sectionflags	@""
	.align	4


	//----- nvinfo : EIATTR_CUDA_API_VERSION
	.align		4
        /*0000*/ 	.byte	0x04, 0x37
        /*0002*/ 	.short	(.L_15 - .L_14)
.L_14:
        /*0004*/ 	.word	0x00000082


	//----- nvinfo : EIATTR_KPARAM_INFO
	.align		4
.L_15:
        /*0008*/ 	.byte	0x04, 0x17
        /*000a*/ 	.short	(.L_17 - .L_16)
.L_16:
        /*000c*/ 	.word	0x00000000
        /*0010*/ 	.short	0x0007
        /*0012*/ 	.short	0x0024
        /*0014*/ 	.byte	0x00, 0xf0, 0x11, 0x00


	//----- nvinfo : EIATTR_KPARAM_INFO
	.align		4
.L_17:
        /*0018*/ 	.byte	0x04, 0x17
        /*001a*/ 	.short	(.L_19 - .L_18)
.L_18:
        /*001c*/ 	.word	0x00000000
        /*0020*/ 	.short	0x0006
        /*0022*/ 	.short	0x0020
        /*0024*/ 	.byte	0x00, 0xf0, 0x11, 0x00


	//----- nvinfo : EIATTR_KPARAM_INFO
	.align		4
.L_19:
        /*0028*/ 	.byte	0x04, 0x17
        /*002a*/ 	.short	(.L_21 - .L_20)
.L_20:
        /*002c*/ 	.word	0x00000000
        /*0030*/ 	.short	0x0005
        /*0032*/ 	.short	0x001c
        /*0034*/ 	.byte	0x00, 0xf0, 0x11, 0x00


	//----- nvinfo : EIATTR_KPARAM_INFO
	.align		4
.L_21:
        /*0038*/ 	.byte	0x04, 0x17
        /*003a*/ 	.short	(.L_23 - .L_22)
.L_22:
        /*003c*/ 	.word	0x00000000
        /*0040*/ 	.short	0x0004
        /*0042*/ 	.short	0x0018
        /*0044*/ 	.byte	0x00, 0xf0, 0x11, 0x00


	//----- nvinfo : EIATTR_KPARAM_INFO
	.align		4
.L_23:
        /*0048*/ 	.byte	0x04, 0x17
        /*004a*/ 	.short	(.L_25 - .L_24)
.L_24:
        /*004c*/ 	.word	0x00000000
        /*0050*/ 	.short	0x0003
        /*0052*/ 	.short	0x0014
        /*0054*/ 	.byte	0x00, 0xf0, 0x11, 0x00


	//----- nvinfo : EIATTR_KPARAM_INFO
	.align		4
.L_25:
        /*0058*/ 	.byte	0x04, 0x17
        /*005a*/ 	.short	(.L_27 - .L_26)
.L_26:
        /*005c*/ 	.word	0x00000000
        /*0060*/ 	.short	0x0002
        /*0062*/ 	.short	0x0010
        /*0064*/ 	.byte	0x00, 0xf0, 0x11, 0x00


	//----- nvinfo : EIATTR_KPARAM_INFO
	.align		4
.L_27:
        /*0068*/ 	.byte	0x04, 0x17
        /*006a*/ 	.short	(.L_29 - .L_28)
.L_28:
        /*006c*/ 	.word	0x00000000
        /*0070*/ 	.short	0x0001
        /*0072*/ 	.short	0x0008
        /*0074*/ 	.byte	0x00, 0xf5, 0x21, 0x00


	//----- nvinfo : EIATTR_KPARAM_INFO
	.align		4
.L_29:
        /*0078*/ 	.byte	0x04, 0x17
        /*007a*/ 	.short	(.L_31 - .L_30)
.L_30:
        /*007c*/ 	.word	0x00000000
        /*0080*/ 	.short	0x0000
        /*0082*/ 	.short	0x0000
        /*0084*/ 	.byte	0x00, 0xf5, 0x21, 0x00


	//----- nvinfo : EIATTR_SPARSE_MMA_MASK
	.align		4
.L_31:
        /*0088*/ 	.byte	0x03, 0x50
        /*008a*/ 	.short	0x0000


	//----- nvinfo : EIATTR_MAXREG_COUNT
	.align		4
        /*008c*/ 	.byte	0x03, 0x1b
        /*008e*/ 	.short	0x00ff


	//----- nvinfo : EIATTR_MERCURY_ISA_VERSION
	.align		4
        /*0090*/ 	.byte	0x03, 0x5f
        /*0092*/ 	.short	0x0101


	//----- nvinfo : EIATTR_VRC_CTA_INIT_COUNT
	.align		4
        /*0094*/ 	.byte	0x02, 0x4a
	.zero		1
	.zero		1


	//----- nvinfo : EIATTR_EXIT_INSTR_OFFSETS
	.align		4
        /*0098*/ 	.byte	0x04, 0x1c
        /*009a*/ 	.short	(.L_33 - .L_32)


	//   ....[0]....
.L_32:
        /*009c*/ 	.word	0x000001a0


	//   ....[1]....
        /*00a0*/ 	.word	0x000002a0


	//   ....[2]....
        /*00a4*/ 	.word	0x000002c0


	//   ....[3]....
        /*00a8*/ 	.word	0x000010b0


	//----- nvinfo : EIATTR_CRS_STACK_SIZE
	.align		4
.L_33:
        /*00ac*/ 	.byte	0x04, 0x1e
        /*00ae*/ 	.short	(.L_35 - .L_34)
.L_34:
        /*00b0*/ 	.word	0x00000000


	//----- nvinfo : EIATTR_CBANK_PARAM_SIZE
	.align		4
.L_35:
        /*00b4*/ 	.byte	0x03, 0x19
        /*00b6*/ 	.short	0x0028


	//----- nvinfo : EIATTR_PARAM_CBANK
	.align		4
        /*00b8*/ 	.byte	0x04, 0x0a
        /*00ba*/ 	.short	(.L_37 - .L_36)
	.align		4
.L_36:
        /*00bc*/ 	.word	index@(.nv.constant0._Z15cudaSubsamplingPfS_iiiiii)
        /*00c0*/ 	.short	0x0380
        /*00c2*/ 	.short	0x0028


	//----- nvinfo : EIATTR_SW_WAR
	.align		4
.L_37:
        /*00c4*/ 	.byte	0x04, 0x36
        /*00c6*/ 	.short	(.L_39 - .L_38)
.L_38:
        /*00c8*/ 	.word	0x00000008
.L_39:


//--------------------- .nv.info._Z10cudaConv2DPfS_S_iiiiii --------------------------
	.section	.nv.info._Z10cudaConv2DPfS_S_iiiiii,"",@"SHT_CUDA_INFO"
	.sectionflags	@""
	.align	4


	//----- nvinfo : EIATTR_CUDA_API_VERSION
	.align		4
        /*0000*/ 	.byte	0x04, 0x37
        /*0002*/ 	.short	(.L_41 - .L_40)
.L_40:
        /*0004*/ 	.word	0x00000082


	//----- nvinfo : EIATTR_KPARAM_INFO
	.align		4
.L_41:
        /*0008*/ 	.byte	0x04, 0x17
        /*000a*/ 	.short	(.L_43 - .L_42)
.L_42:
        /*000c*/ 	.word	0x00000000
        /*0010*/ 	.short	0x0008
        /*0012*/ 	.short	0x002c
        /*0014*/ 	.byte	0x00, 0xf0, 0x11, 0x00


	//----- nvinfo : EIATTR_KPARAM_INFO
	.align		4
.L_43:
        /*0018*/ 	.byte	0x04, 0x17
        /*001a*/ 	.short	(.L_45 - .L_44)
.L_44:
        /*001c*/ 	.word	0x00000000
        /*0020*/ 	.short	0x0007
        /*0022*/ 	.short	0x0028
        /*0024*/ 	.byte	0x00, 0xf0, 0x11, 0x00


	//----- nvinfo : EIATTR_KPARAM_INFO
	.align		4
.L_45:
        /*0028*/ 	.byte	0x04, 0x17
        /*002a*/ 	.short	(.L_47 - .L_46)
.L_46:
        /*002c*/ 	.word	0x00000000
        /*0030*/ 	.short	0x0006
        /*0032*/ 	.short	0x0024
        /*0034*/ 	.byte	0x00, 0xf0, 0x11, 0x00


	//----- nvinfo : EIATTR_KPARAM_INFO
	.align		4
.L_47:
        /*0038*/ 	.byte	0x04, 0x17
        /*003a*/ 	.short	(.L_49 - .L_48)
.L_48:
        /*003c*/ 	.word	0x00000000
        /*0040*/ 	.short	0x0005
        /*0042*/ 	.short	0x0020
        /*0044*/ 	.byte	0x00, 0xf0, 0x11, 0x00


	//----- nvinfo : EIATTR_KPARAM_INFO
	.align		4
.L_49:
        /*0048*/ 	.byte	0x04, 0x17
        /*004a*/ 	.short	(.L_51 - .L_50)
.L_50:
        /*004c*/ 	.word	0x00000000
        /*0050*/ 	.short	0x0004
        /*0052*/ 	.short	0x001c
        /*0054*/ 	.byte	0x00, 0xf0, 0x11, 0x00


	//----- nvinfo : EIATTR_KPARAM_INFO
	.align		4
.L_51:
        /*0058*/ 	.byte	0x04, 0x17
        /*005a*/ 	.short	(.L_53 - .L_52)
.L_52:
        /*005c*/ 	.word	0x00000000
        /*0060*/ 	.short	0x0003
        /*0062*/ 	.short	0x0018
        /*0064*/ 	.byte	0x00, 0xf0, 0x11, 0x00


	//----- nvinfo : EIATTR_KPARAM_INFO
	.align		4
.L_53:
        /*0068*/ 	.byte	0x04, 0x17
        /*006a*/ 	.short	(.L_55 - .L_54)
.L_54:
        /*006c*/ 	.word	0x00000000
        /*0070*/ 	.short	0x0002
        /*0072*/ 	.short	0x0010
        /*0074*/ 	.byte	0x00, 0xf5, 0x21, 0x00


	//----- nvinfo : EIATTR_KPARAM_INFO
	.align		4
.L_55:
        /*0078*/ 	.byte	0x04, 0x17
        /*007a*/ 	.short	(.L_57 - .L_56)
.L_56:
        /*007c*/ 	.word	0x00000000
        /*0080*/ 	.short	0x0001
        /*0082*/ 	.short	0x0008
        /*0084*/ 	.byte	0x00, 0xf5, 0x21, 0x00


	//----- nvinfo : EIATTR_KPARAM_INFO
	.align		4
.L_57:
        /*0088*/ 	.byte	0x04, 0x17
        /*008a*/ 	.short	(.L_59 - .L_58)
.L_58:
        /*008c*/ 	.word	0x00000000
        /*0090*/ 	.short	0x0000
        /*0092*/ 	.short	0x0000
        /*0094*/ 	.byte	0x00, 0xf5, 0x21, 0x00


	//----- nvinfo : EIATTR_SPARSE_MMA_MASK
	.align		4
.L_59:
        /*0098*/ 	.byte	0x03, 0x50
        /*009a*/ 	.short	0x0000


	//----- nvinfo : EIATTR_MAXREG_COUNT
	.align		4
        /*009c*/ 	.byte	0x03, 0x1b
        /*009e*/ 	.short	0x00ff


	//----- nvinfo : EIATTR_MERCURY_ISA_VERSION
	.align		4
        /*00a0*/ 	.byte	0x03, 0x5f
        /*00a2*/ 	.short	0x0101


	//----- nvinfo : EIATTR_VRC_CTA_INIT_COUNT
	.align		4
        /*00a4*/ 	.byte	0x02, 0x4a
	.zero		1
	.zero		1


	//----- nvinfo : EIATTR_EXIT_INSTR_OFFSETS
	.align		4
        /*00a8*/ 	.byte	0x04, 0x1c
        /*00aa*/ 	.short	(.L_61 - .L_60)


	//   ....[0]....
.L_60:
        /*00ac*/ 	.word	0x00000080


	//   ....[1]....
        /*00b0*/ 	.word	0x00000bb0


	//   ....[2]....
        /*00b4*/ 	.word	0x00000e80


	//   ....[3]....
        /*00b8*/ 	.word	0x00000ff0


	//   ....[4]....
        /*00bc*/ 	.word	0x000010e0


	//   ....[5]....
        /*00c0*/ 	.word	0x00001140


	//----- nvinfo : EIATTR_CBANK_PARAM_SIZE
	.align		4
.L_61:
        /*00c4*/ 	.byte	0x03, 0x19
        /*00c6*/ 	.short	0x0030


	//----- nvinfo : EIATTR_PARAM_CBANK
	.align		4
        /*00c8*/ 	.byte	0x04, 0x0a
        /*00ca*/ 	.short	(.L_63 - .L_62)
	.align		4
.L_62:
        /*00cc*/ 	.word	index@(.nv.constant0._Z10cudaConv2DPfS_S_iiiiii)
        /*00d0*/ 	.short	0x0380
        /*00d2*/ 	.short	0x0030


	//----- nvinfo : EIATTR_SW_WAR
	.align		4
.L_63:
        /*00d4*/ 	.byte	0x04, 0x36
        /*00d6*/ 	.short	(.L_65 - .L_64)
.L_64:
        /*00d8*/ 	.word	0x00000008
.L_65:


//--------------------- .nv.callgraph             --------------------------
	.section	.nv.callgraph,"",@"SHT_CUDA_CALLGRAPH"
	.align	4
	.sectionentsize	8
	.align		4
        /*0000*/ 	.word	0x00000000
	.align		4
        /*0004*/ 	.word	0xffffffff
	.align		4
        /*0008*/ 	.word	0x00000000
	.align		4
        /*000c*/ 	.word	0xfffffffe
	.align		4
        /*0010*/ 	.word	0x00000000
	.align		4
        /*0014*/ 	.word	0xfffffffd
	.align		4
        /*0018*/ 	.word	0x00000000
	.align		4
        /*001c*/ 	.word	0xfffffffc


//--------------------- .text._Z15cudaSubsamplingPfS_iiiiii --------------------------
	.section	.text._Z15cudaSubsamplingPfS_iiiiii,"ax",@progbits
	.align	128
        .global         _Z15cudaSubsamplingPfS_iiiiii
        .type           _Z15cudaSubsamplingPfS_iiiiii,@function
        .size           _Z15cudaSubsamplingPfS_iiiiii,(.L_x_38 - _Z15cudaSubsamplingPfS_iiiiii)
        .other          _Z15cudaSubsamplingPfS_iiiiii,@"STO_CUDA_ENTRY STV_DEFAULT"
_Z15cudaSubsamplingPfS_iiiiii:
.text._Z15cudaSubsamplingPfS_iiiiii:
[----:B------:R-:W-:Y:S08]  /*0000*/  LDC R1, c[0x0][0x37c] ;  /* 0x0000df00ff017b82 */ /* 0x000ff00000000800 */
[----:B------:R-:W0:Y:S01]  /*0010*/  LDC R7, c[0x0][0x39c] ;  /* 0x0000e700ff077b82 */ /* 0x000e220000000800 */
[----:B------:R-:W1:Y:S01]  /*0020*/  S2R R4, SR_TID.X ;  /* 0x0000000000047919 */ /* 0x000e620000002100 */
[----:B0-----:R-:W-:-:S02]  /*0030*/  IABS R11, R7 ;  /* 0x00000007000b7213 */ /* 0x001fc40000000000 */
[----:B------:R-:W-:Y:S02]  /*0040*/  ISETP.NE.AND P1, PT, R7, RZ, PT ;  /* 0x000000ff0700720c */ /* 0x000fe40003f25270 */
[----:B------:R-:W0:Y:S01]  /*0050*/  I2F.RP R0, R11 ;  /* 0x0000000b00007306 */ /* 0x000e220000209400 */
[----:B------:R-:W-:Y:S02]  /*0060*/  LOP3.LUT R9, RZ, R7, RZ, 0x33, !PT ;  /* 0x00000007ff097212 */ /* 0x000fe400078e33ff */
[----:B-1----:R-:W-:-:S05]  /*0070*/  ISETP.GE.AND P2, PT, R4, RZ, PT ;  /* 0x000000ff0400720c */ /* 0x002fca0003f46270 */
[----:B0-----:R-:W0:Y:S02]  /*0080*/  MUFU.RCP R0, R0 ;  /* 0x0000000000007308 */ /* 0x001e240000001000 */
[----:B0-----:R-:W-:-:S06]  /*0090*/  VIADD R2, R0, 0xffffffe ;  /* 0x0ffffffe00027836 */ /* 0x001fcc0000000000 */
[----:B------:R0:W1:Y:S02]  /*00a0*/  F2I.FTZ.U32.TRUNC.NTZ R3, R2 ;  /* 0x0000000200037305 */ /* 0x000064000021f000 */
[----:B0-----:R-:W-:Y:S02]  /*00b0*/  HFMA2 R2, -RZ, RZ, 0, 0 ;  /* 0x00000000ff027431 */ /* 0x001fe400000001ff */
[----:B-1----:R-:W-:-:S04]  /*00c0*/  IMAD.MOV R6, RZ, RZ, -R3 ;  /* 0x000000ffff067224 */ /* 0x002fc800078e0a03 */
[----:B------:R-:W-:Y:S01]  /*00d0*/  IMAD R5, R6, R11, RZ ;  /* 0x0000000b06057224 */ /* 0x000fe200078e02ff */
[----:B------:R-:W-:-:S03]  /*00e0*/  IABS R6, R4 ;  /* 0x0000000400067213 */ /* 0x000fc60000000000 */
[----:B------:R-:W-:-:S06]  /*00f0*/  IMAD.HI.U32 R3, R3, R5, R2 ;  /* 0x0000000503037227 */ /* 0x000fcc00078e0002 */
[----:B------:R-:W-:-:S04]  /*0100*/  IMAD.HI.U32 R0, R3, R6, RZ ;  /* 0x0000000603007227 */ /* 0x000fc800078e00ff */
[----:B------:R-:W-:-:S04]  /*0110*/  IMAD.MOV R0, RZ, RZ, -R0 ;  /* 0x000000ffff007224 */ /* 0x000fc800078e0a00 */
[----:B------:R-:W-:-:S05]  /*0120*/  IMAD R0, R11, R0, R6 ;  /* 0x000000000b007224 */ /* 0x000fca00078e0206 */
[----:B------:R-:W-:-:S13]  /*0130*/  ISETP.GT.U32.AND P0, PT, R11, R0, PT ;  /* 0x000000000b00720c */ /* 0x000fda0003f04070 */
[----:B------:R-:W-:-:S05]  /*0140*/  @!P0 IMAD.IADD R0, R0, 0x1, -R11 ;  /* 0x0000000100008824 */ /* 0x000fca00078e0a0b */
[----:B------:R-:W-:-:S13]  /*0150*/  ISETP.GT.U32.AND P0, PT, R11, R0, PT ;  /* 0x000000000b00720c */ /* 0x000fda0003f04070 */
[----:B------:R-:W-:-:S05]  /*0160*/  @!P0 IADD3 R0, PT, PT, R0, -R11, RZ ;  /* 0x8000000b00008210 */ /* 0x000fca0007ffe0ff */
[----:B------:R-:W-:-:S05]  /*0170*/  @!P2 IMAD.MOV R0, RZ, RZ, -R0 ;  /* 0x000000ffff00a224 */ /* 0x000fca00078e0a00 */
[----:B------:R-:W-:-:S04]  /*0180*/  SEL R0, R9, R0, !P1 ;  /* 0x0000000009007207 */ /* 0x000fc80004800000 */
[----:B------:R-:W-:-:S13]  /*0190*/  ISETP.NE.AND P0, PT, R0, RZ, PT ;  /* 0x000000ff0000720c */ /* 0x000fda0003f05270 */
[----:B------:R-:W-:Y:S05]  /*01a0*/  @P0 EXIT ;  /* 0x000000000000094d */ /* 0x000fea0003800000 */
[----:B------:R-:W0:Y:S01]  /*01b0*/  S2R R5, SR_TID.Y ;  /* 0x0000000000057919 */ /* 0x000e220000002200 */
[----:B------:R-:W1:Y:S01]  /*01c0*/  LDC R2, c[0x0][0x398] ;  /* 0x0000e600ff027b82 */ /* 0x000e620000000800 */
[----:B0-----:R-:W-:Y:S02]  /*01d0*/  IABS R0, R5 ;  /* 0x0000000500007213 */ /* 0x001fe40000000000 */
[----:B------:R-:W-:-:S03]  /*01e0*/  ISETP.GE.AND P2, PT, R5, RZ, PT ;  /* 0x000000ff0500720c */ /* 0x000fc60003f46270 */
[----:B------:R-:W-:-:S04]  /*01f0*/  IMAD.HI.U32 R3, R3, R0, RZ ;  /* 0x0000000003037227 */ /* 0x000fc800078e00ff */
[----:B------:R-:W-:-:S04]  /*0200*/  IMAD.MOV R3, RZ, RZ, -R3 ;  /* 0x000000ffff037224 */ /* 0x000fc800078e0a03 */
[----:B------:R-:W-:-:S05]  /*0210*/  IMAD R0, R11, R3, R0 ;  /* 0x000000030b007224 */ /* 0x000fca00078e0200 */
[----:B------:R-:W-:-:S13]  /*0220*/  ISETP.GT.U32.AND P0, PT, R11, R0, PT ;  /* 0x000000000b00720c */ /* 0x000fda0003f04070 */
[----:B------:R-:W-:-:S04]  /*0230*/  @!P0 IADD3 R0, PT, PT, R0, -R11, RZ ;  /* 0x8000000b00008210 */ /* 0x000fc80007ffe0ff */
[----:B------:R-:W-:-:S13]  /*0240*/  ISETP.GT.U32.AND P0, PT, R11, R0, PT ;  /* 0x000000000b00720c */ /* 0x000fda0003f04070 */
[----:B------:R-:W-:Y:S01]  /*0250*/  @!P0 IMAD.IADD R0, R0, 0x1, -R11 ;  /* 0x0000000100008824 */ /* 0x000fe200078e0a0b */
[----:B-1----:R-:W-:-:S03]  /*0260*/  ISETP.GE.AND P0, PT, R2, 0x1, PT ;  /* 0x000000010200780c */ /* 0x002fc60003f06270 */
[----:B------:R-:W-:-:S05]  /*0270*/  @!P2 IMAD.MOV R0, RZ, RZ, -R0 ;  /* 0x000000ffff00a224 */ /* 0x000fca00078e0a00 */
[----:B------:R-:W-:-:S04]  /*0280*/  SEL R0, R9, R0, !P1 ;  /* 0x0000000009007207 */ /* 0x000fc80004800000 */
[----:B------:R-:W-:-:S13]  /*0290*/  ISETP.NE.OR P0, PT, R0, RZ, !P0 ;  /* 0x000000ff0000720c */ /* 0x000fda0004705670 */
[----:B------:R-:W-:Y:S05]  /*02a0*/  @P0 EXIT ;  /* 0x000000000000094d */ /* 0x000fea0003800000 */
[----:B------:R-:W-:-:S13]  /*02b0*/  ISETP.GE.AND P0, PT, R7, 0x1, PT ;  /* 0x000000010700780c */ /* 0x000fda0003f06270 */
[----:B------:R-:W-:Y:S05]  /*02c0*/  @!P0 EXIT ;  /* 0x000000000000894d */ /* 0x000fea0003800000 */
[----:B------:R-:W0:Y:S01]  /*02d0*/  LDCU.64 UR6, c[0x0][0x380] ;  /* 0x00007000ff0677ac */ /* 0x000e220008000a00 */
[C---:B------:R-:W-:Y:S01]  /*02e0*/  IMAD R11, R7.reuse, R7, RZ ;  /* 0x00000007070b7224 */ /* 0x040fe200078e02ff */
[C---:B------:R-:W-:Y:S01]  /*02f0*/  LOP3.LUT R6, R7.reuse, 0x7ffffff0, RZ, 0xc0, !PT ;  /* 0x7ffffff007067812 */ /* 0x040fe200078ec0ff */
[----:B------:R-:W1:Y:S01]  /*0300*/  LDCU.64 UR4, c[0x0][0x3a0] ;  /* 0x00007400ff0477ac */ /* 0x000e620008000a00 */
[C---:B------:R-:W-:Y:S02]  /*0310*/  LOP3.LUT R20, R7.reuse, 0xf, RZ, 0xc0, !PT ;  /* 0x0000000f07147812 */ /* 0x040fe400078ec0ff */
[C---:B------:R-:W-:Y:S01]  /*0320*/  LOP3.LUT R21, R7.reuse, 0x7, RZ, 0xc0, !PT ;  /* 0x0000000707157812 */ /* 0x040fe200078ec0ff */
[----:B------:R-:W-:Y:S01]  /*0330*/  IMAD.MOV R8, RZ, RZ, -R6 ;  /* 0x000000ffff087224 */ /* 0x000fe200078e0a06 */
[----:B------:R-:W-:Y:S01]  /*0340*/  LOP3.LUT R7, R7, 0x3, RZ, 0xc0, !PT ;  /* 0x0000000307077812 */ /* 0x000fe200078ec0ff */
[----:B------:R-:W2:Y:S01]  /*0350*/  LDCU.64 UR8, c[0x0][0x358] ;  /* 0x00006b00ff0877ac */ /* 0x000ea20008000a00 */
[----:B------:R-:W-:-:S02]  /*0360*/  MOV R9, RZ ;  /* 0x000000ff00097202 */ /* 0x000fc40000000f00 */
[----:B------:R-:W-:Y:S01]  /*0370*/  I2FP.F32.U32 R11, R11 ;  /* 0x0000000b000b7245 */ /* 0x000fe20000201000 */
[----:B0-----:R-:W-:Y:S02]  /*0380*/  UIADD3 UR6, UP0, UPT, UR6, 0x20, URZ ;  /* 0x0000002006067890 */ /* 0x001fe4000ff1e0ff */
[----:B-1----:R-:W-:Y:S02]  /*0390*/  UIMAD UR5, UR5, UR4, URZ ;  /* 0x00000004050572a4 */ /* 0x002fe4000f8e02ff */
[----:B------:R-:W-:-:S12]  /*03a0*/  UIADD3.X UR7, UPT, UPT, URZ, UR7, URZ, UP0, !UPT ;  /* 0x00000007ff077290 */ /* 0x000fd800087fe4ff */
.L_x_12:
[----:B------:R-:W0:Y:S01]  /*03b0*/  LDCU UR4, c[0x0][0x390] ;  /* 0x00007200ff0477ac */ /* 0x000e220008000800 */
[----:B------:R-:W-:Y:S02]  /*03c0*/  IMAD.MOV.U32 R0, RZ, RZ, RZ ;  /* 0x000000ffff007224 */ /* 0x000fe400078e00ff */
[----:B0-----:R-:W-:Y:S01]  /*03d0*/  IMAD R25, R9, UR4, R4 ;  /* 0x0000000409197c24 */ /* 0x001fe2000f8e0204 */
[----:B------:R-:W-:-:S06]  /*03e0*/  UMOV UR4, URZ ;  /* 0x000000ff00047c82 */ /* 0x000fcc0008000000 */
.L_x_5:
[----:B------:R-:W0:Y:S01]  /*03f0*/  LDCU UR11, c[0x0][0x39c] ;  /* 0x00007380ff0b77ac */ /* 0x000e220008000800 */
[----:B------:R-:W-:Y:S01]  /*0400*/  IADD3 R12, PT, PT, R25, UR4, RZ ;  /* 0x00000004190c7c10 */ /* 0x000fe2000fffe0ff */
[----:B------:R-:W-:Y:S01]  /*0410*/  IMAD.MOV.U32 R13, RZ, RZ, RZ ;  /* 0x000000ffff0d7224 */ /* 0x000fe200078e00ff */
[----:B------:R-:W1:Y:S01]  /*0420*/  LDCU UR10, c[0x0][0x394] ;  /* 0x00007280ff0a77ac */ /* 0x000e620008000800 */
[----:B0-----:R-:W-:Y:S02]  /*0430*/  UISETP.GE.U32.AND UP0, UPT, UR11, 0x10, UPT ;  /* 0x000000100b00788c */ /* 0x001fe4000bf06070 */
[----:B-1----:R-:W-:-:S07]  /*0440*/  IMAD R12, R12, UR10, R5 ;  /* 0x0000000a0c0c7c24 */ /* 0x002fce000f8e0205 */
[----:B------:R-:W-:Y:S05]  /*0450*/  BRA.U !UP0, `(.L_x_0) ;  /* 0x0000000108a87547 */ /* 0x000fea000b800000 */
[----:B------:R-:W-:Y:S01]  /*0460*/  IMAD.MOV.U32 R13, RZ, RZ, R12 ;  /* 0x000000ffff0d7224 */ /* 0x000fe200078e000c */
[----:B------:R-:W-:-:S07]  /*0470*/  MOV R10, R8 ;  /* 0x00000008000a7202 */ /* 0x000fce0000000f00 */
.L_x_1:
[----:B------:R-:W-:Y:S02]  /*0480*/  IMAD.U32 R2, RZ, RZ, UR6 ;  /* 0x00000006ff027e24 */ /* 0x000fe4000f8e00ff */
[----:B------:R-:W-:Y:S02]  /*0490*/  IMAD.U32 R3, RZ, RZ, UR7 ;  /* 0x00000007ff037e24 */ /* 0x000fe4000f8e00ff */
[----:B------:R-:W-:-:S05]  /*04a0*/  IMAD.WIDE R2, R13, 0x4, R2 ;  /* 0x000000040d027825 */ /* 0x000fca00078e0202 */
[----:B--2---:R-:W2:Y:S04]  /*04b0*/  LDG.E R27, desc[UR8][R2.64+-0x20] ;  /* 0xffffe008021b7981 */ /* 0x004ea8000c1e1900 */
[----:B------:R-:W3:Y:S04]  /*04c0*/  LDG.E R24, desc[UR8][R2.64+-0x1c] ;  /* 0xffffe40802187981 */ /* 0x000ee8000c1e1900 */
[----:B------:R-:W4:Y:S04]  /*04d0*/  LDG.E R23, desc[UR8][R2.64+-0x18] ;  /* 0xffffe80802177981 */ /* 0x000f28000c1e1900 */
[----:B------:R-:W5:Y:S04]  /*04e0*/  LDG.E R22, desc[UR8][R2.64+-0x14] ;  /* 0xffffec0802167981 */ /* 0x000f68000c1e1900 */
[----:B------:R-:W5:Y:S04]  /*04f0*/  LDG.E R19, desc[UR8][R2.64+-0x10] ;  /* 0xfffff00802137981 */ /* 0x000f68000c1e1900 */
[----:B------:R-:W5:Y:S04]  /*0500*/  LDG.E R18, desc[UR8][R2.64+-0xc] ;  /* 0xfffff40802127981 */ /* 0x000f68000c1e1900 */
[----:B------:R-:W5:Y:S04]  /*0510*/  LDG.E R17, desc[UR8][R2.64+-0x8] ;  /* 0xfffff80802117981 */ /* 0x000f68000c1e1900 */
[----:B------:R-:W5:Y:S04]  /*0520*/  LDG.E R16, desc[UR8][R2.64+-0x4] ;  /* 0xfffffc0802107981 */ /* 0x000f68000c1e1900 */
[----:B------:R-:W5:Y:S04]  /*0530*/  LDG.E R15, desc[UR8][R2.64] ;  /* 0x00000008020f7981 */ /* 0x000f68000c1e1900 */
[----:B------:R-:W5:Y:S01]  /*0540*/  LDG.E R14, desc[UR8][R2.64+0x4] ;  /* 0x00000408020e7981 */ /* 0x000f62000c1e1900 */
[----:B--2---:R-:W-:-:S03]  /*0550*/  FADD R27, R27, R0 ;  /* 0x000000001b1b7221 */ /* 0x004fc60000000000 */
[----:B------:R-:W2:Y:S01]  /*0560*/  LDG.E R0, desc[UR8][R2.64+0x8] ;  /* 0x0000080802007981 */ /* 0x000ea2000c1e1900 */
[----:B---3--:R-:W-:-:S03]  /*0570*/  FADD R26, R27, R24 ;  /* 0x000000181b1a7221 */ /* 0x008fc60000000000 */
[----:B------:R-:W3:Y:S01]  /*0580*/  LDG.E R24, desc[UR8][R2.64+0xc] ;  /* 0x00000c0802187981 */ /* 0x000ee2000c1e1900 */
[----:B----4-:R-:W-:-:S03]  /*0590*/  FADD R27, R26, R23 ;  /* 0x000000171a1b7221 */ /* 0x010fc60000000000 */
[----:B------:R-:W4:Y:S01]  /*05a0*/  LDG.E R23, desc[UR8][R2.64+0x10] ;  /* 0x0000100802177981 */ /* 0x000f22000c1e1900 */
[----:B-----5:R-:W-:-:S03]  /*05b0*/  FADD R26, R27, R22 ;  /* 0x000000161b1a7221 */ /* 0x020fc60000000000 */
[----:B------:R-:W5:Y:S01]  /*05c0*/  LDG.E R22, desc[UR8][R2.64+0x14] ;  /* 0x0000140802167981 */ /* 0x000f62000c1e1900 */
[----:B------:R-:W-:-:S03]  /*05d0*/  FADD R27, R26, R19 ;  /* 0x000000131a1b7221 */ /* 0x000fc60000000000 */
[----:B------:R-:W5:Y:S04]  /*05e0*/  LDG.E R19, desc[UR8][R2.64+0x18] ;  /* 0x0000180802137981 */ /* 0x000f68000c1e1900 */
[----:B------:R-:W5:Y:S01]  /*05f0*/  LDG.E R26, desc[UR8][R2.64+0x1c] ;  /* 0x00001c08021a7981 */ /* 0x000f62000c1e1900 */
[----:B------:R-:W-:Y:S01]  /*0600*/  FADD R18, R27, R18 ;  /* 0x000000121b127221 */ /* 0x000fe20000000000 */
[----:B------:R-:W-:Y:S01]  /*0610*/  IADD3 R10, PT, PT, R10, 0x10, RZ ;  /* 0x000000100a0a7810 */ /* 0x000fe20007ffe0ff */
[----:B------:R-:W-:Y:S02]  /*0620*/  VIADD R13, R13, 0x10 ;  /* 0x000000100d0d7836 */ /* 0x000fe40000000000 */
[----:B------:R-:W-:Y:S01]  /*0630*/  FADD R17, R18, R17 ;  /* 0x0000001112117221 */ /* 0x000fe20000000000 */
[----:B------:R-:W-:-:S03]  /*0640*/  ISETP.NE.AND P0, PT, R10, RZ, PT ;  /* 0x000000ff0a00720c */ /* 0x000fc60003f05270 */
[----:B------:R-:W-:-:S04]  /*0650*/  FADD R16, R17, R16 ;  /* 0x0000001011107221 */ /* 0x000fc80000000000 */
[----:B------:R-:W-:-:S04]  /*0660*/  FADD R15, R16, R15 ;  /* 0x0000000f100f7221 */ /* 0x000fc80000000000 */
[----:B------:R-:W-:-:S04]  /*0670*/  FADD R15, R15, R14 ;  /* 0x0000000e0f0f7221 */ /* 0x000fc80000000000 */
[----:B--2---:R-:W-:-:S04]  /*0680*/  FADD R15, R15, R0 ;  /* 0x000000000f0f7221 */ /* 0x004fc80000000000 */
[----:B---3--:R-:W-:-:S04]  /*0690*/  FADD R24, R15, R24 ;  /* 0x000000180f187221 */ /* 0x008fc80000000000 */
[----:B----4-:R-:W-:-:S04]  /*06a0*/  FADD R23, R24, R23 ;  /* 0x0000001718177221 */ /* 0x010fc80000000000 */
[----:B-----5:R-:W-:-:S04]  /*06b0*/  FADD R22, R23, R22 ;  /* 0x0000001617167221 */ /* 0x020fc80000000000 */
[----:B------:R-:W-:-:S04]  /*06c0*/  FADD R19, R22, R19 ;  /* 0x0000001316137221 */ /* 0x000fc80000000000 */
[----:B------:R-:W-:Y:S01]  /*06d0*/  FADD R0, R19, R26 ;  /* 0x0000001a13007221 */ /* 0x000fe20000000000 */
[----:B------:R-:W-:Y:S06]  /*06e0*/  @P0 BRA `(.L_x_1) ;  /* 0xfffffffc00640947 */ /* 0x000fec000383ffff */
[----:B------:R-:W-:-:S07]  /*06f0*/  IMAD.MOV.U32 R13, RZ, RZ, R6 ;  /* 0x000000ffff0d7224 */ /* 0x000fce00078e0006 */
.L_x_0:
[----:B------:R-:W-:-:S13]  /*0700*/  ISETP.NE.AND P0, PT, R20, RZ, PT ;  /* 0x000000ff1400720c */ /* 0x000fda0003f05270 */
[----:B------:R-:W-:Y:S05]  /*0710*/  @!P0 BRA `(.L_x_2) ;  /* 0x0000000000d88947 */ /* 0x000fea0003800000 */
[----:B------:R-:W-:Y:S02]  /*0720*/  IADD3 R2, PT, PT, R20, -0x1, RZ ;  /* 0xffffffff14027810 */ /* 0x000fe40007ffe0ff */
[----:B------:R-:W-:Y:S02]  /*0730*/  ISETP.NE.AND P1, PT, R21, RZ, PT ;  /* 0x000000ff1500720c */ /* 0x000fe40003f25270 */
[----:B------:R-:W-:-:S13]  /*0740*/  ISETP.GE.U32.AND P0, PT, R2, 0x7, PT ;  /* 0x000000070200780c */ /* 0x000fda0003f06070 */
[----:B------:R-:W-:Y:S05]  /*0750*/  @!P0 BRA `(.L_x_3) ;  /* 0x0000000000508947 */ /* 0x000fea0003800000 */
[----:B------:R-:W0:Y:S01]  /*0760*/  LDC.64 R2, c[0x0][0x380] ;  /* 0x0000e000ff027b82 */ /* 0x000e220000000a00 */
[----:B------:R-:W-:-:S04]  /*0770*/  IMAD.IADD R15, R12, 0x1, R13 ;  /* 0x000000010c0f7824 */ /* 0x000fc800078e020d */
[----:B0-----:R-:W-:-:S05]  /*0780*/  IMAD.WIDE R2, R15, 0x4, R2 ;  /* 0x000000040f027825 */ /* 0x001fca00078e0202 */
[----:B--2---:R-:W2:Y:S04]  /*0790*/  LDG.E R15, desc[UR8][R2.64] ;  /* 0x00000008020f7981 */ /* 0x004ea8000c1e1900 */
[----:B------:R-:W3:Y:S04]  /*07a0*/  LDG.E R10, desc[UR8][R2.64+0x4] ;  /* 0x00000408020a7981 */ /* 0x000ee8000c1e1900 */
[----:B------:R-:W4:Y:S04]  /*07b0*/  LDG.E R17, desc[UR8][R2.64+0x8] ;  /* 0x0000080802117981 */ /* 0x000f28000c1e1900 */
[----:B------:R-:W5:Y:S04]  /*07c0*/  LDG.E R19, desc[UR8][R2.64+0xc] ;  /* 0x00000c0802137981 */ /* 0x000f68000c1e1900 */
[----:B------:R-:W5:Y:S04]  /*07d0*/  LDG.E R23, desc[UR8][R2.64+0x10] ;  /* 0x0000100802177981 */ /* 0x000f68000c1e1900 */
[----:B------:R-:W5:Y:S04]  /*07e0*/  LDG.E R27, desc[UR8][R2.64+0x14] ;  /* 0x00001408021b7981 */ /* 0x000f68000c1e1900 */
[----:B------:R-:W5:Y:S04]  /*07f0*/  LDG.E R29, desc[UR8][R2.64+0x18] ;  /* 0x00001808021d7981 */ /* 0x000f68000c1e1900 */
[----:B------:R-:W5:Y:S01]  /*0800*/  LDG.E R14, desc[UR8][R2.64+0x1c] ;  /* 0x00001c08020e7981 */ /* 0x000f62000c1e1900 */
[----:B------:R-:W-:-:S02]  /*0810*/  VIADD R13, R13, 0x8 ;  /* 0x000000080d0d7836 */ /* 0x000fc40000000000 */
[----:B--2---:R-:W-:-:S04]  /*0820*/  FADD R15, R0, R15 ;  /* 0x0000000f000f7221 */ /* 0x004fc80000000000 */
[----:B---3--:R-:W-:-:S04]  /*0830*/  FADD R10, R15, R10 ;  /* 0x0000000a0f0a7221 */ /* 0x008fc80000000000 */
[----:B----4-:R-:W-:-:S04]  /*0840*/  FADD R10, R10, R17 ;  /* 0x000000110a0a7221 */ /* 0x010fc80000000000 */
[----:B-----5:R-:W-:-:S04]  /*0850*/  FADD R10, R10, R19 ;  /* 0x000000130a0a7221 */ /* 0x020fc80000000000 */
[----:B------:R-:W-:-:S04]  /*0860*/  FADD R10, R10, R23 ;  /* 0x000000170a0a7221 */ /* 0x000fc80000000000 */
[----:B------:R-:W-:-:S04]  /*0870*/  FADD R10, R10, R27 ;  /* 0x0000001b0a0a7221 */ /* 0x000fc80000000000 */
[----:B------:R-:W-:-:S04]  /*0880*/  FADD R10, R10, R29 ;  /* 0x0000001d0a0a7221 */ /* 0x000fc80000000000 */
[----:B------:R-:W-:-:S07]  /*0890*/  FADD R0, R10, R14 ;  /* 0x0000000e0a007221 */ /* 0x000fce0000000000 */
.L_x_3:
        /* <DEDUP_REMOVED lines=11> */
[----:B------:R-:W5:Y:S01]  /*0950*/  LDG.E R19, desc[UR8][R2.64+0xc] ;  /* 0x00000c0802137981 */ /* 0x000f62000c1e1900 */
[----:B------:R-:W-:-:S02]  /*0960*/  VIADD R13, R13, 0x4 ;  /* 0x000000040d0d7836 */ /* 0x000fc40000000000 */
[----:B--2---:R-:W-:-:S04]  /*0970*/  FADD R15, R0, R15 ;  /* 0x0000000f000f7221 */ /* 0x004fc80000000000 */
[----:B---3--:R-:W-:-:S04]  /*0980*/  FADD R10, R15, R10 ;  /* 0x0000000a0f0a7221 */ /* 0x008fc80000000000 */
[----:B----4-:R-:W-:-:S04]  /*0990*/  FADD R10, R10, R17 ;  /* 0x000000110a0a7221 */ /* 0x010fc80000000000 */
[----:B-----5:R-:W-:-:S07]  /*09a0*/  FADD R0, R10, R19 ;  /* 0x000000130a007221 */ /* 0x020fce0000000000 */
.L_x_4:
[----:B------:R-:W-:Y:S05]  /*09b0*/  @!P1 BRA `(.L_x_2) ;  /* 0x0000000000309947 */ /* 0x000fea0003800000 */
[----:B------:R-:W0:Y:S01]  /*09c0*/  LDC.64 R2, c[0x0][0x380] ;  /* 0x0000e000ff027b82 */ /* 0x000e220000000a00 */
[----:B------:R-:W-:-:S05]  /*09d0*/  IADD3 R13, PT, PT, R12, R13, RZ ;  /* 0x0000000d0c0d7210 */ /* 0x000fca0007ffe0ff */
[----:B0-----:R-:W-:-:S05]  /*09e0*/  IMAD.WIDE R2, R13, 0x4, R2 ;  /* 0x000000040d027825 */ /* 0x001fca00078e0202 */
[----:B--2---:R-:W2:Y:S01]  /*09f0*/  LDG.E R13, desc[UR8][R2.64] ;  /* 0x00000008020d7981 */ /* 0x004ea2000c1e1900 */
[----:B------:R-:W-:Y:S01]  /*0a00*/  ISETP.NE.AND P0, PT, R7, 0x1, PT ;  /* 0x000000010700780c */ /* 0x000fe20003f05270 */
[----:B--2---:R-:W-:-:S12]  /*0a10*/  FADD R0, R0, R13 ;  /* 0x0000000d00007221 */ /* 0x004fd80000000000 */
[----:B------:R-:W-:Y:S05]  /*0a20*/  @!P0 BRA `(.L_x_2) ;  /* 0x0000000000148947 */ /* 0x000fea0003800000 */
[----:B------:R-:W-:Y:S01]  /*0a30*/  ISETP.NE.AND P0, PT, R7, 0x2, PT ;  /* 0x000000020700780c */ /* 0x000fe20003f05270 */
[----:B------:R-:W2:-:S12]  /*0a40*/  LDG.E R13, desc[UR8][R2.64+0x4] ;  /* 0x00000408020d7981 */ /* 0x000e98000c1e1900 */
[----:B------:R-:W3:Y:S01]  /*0a50*/  @P0 LDG.E R15, desc[UR8][R2.64+0x8] ;  /* 0x00000808020f0981 */ /* 0x000ee2000c1e1900 */
[----:B--2---:R-:W-:-:S04]  /*0a60*/  FADD R0, R0, R13 ;  /* 0x0000000d00007221 */ /* 0x004fc80000000000 */
[----:B---3--:R-:W-:-:S07]  /*0a70*/  @P0 FADD R0, R0, R15 ;  /* 0x0000000f00000221 */ /* 0x008fce0000000000 */
.L_x_2:
[----:B------:R-:W-:-:S04]  /*0a80*/  UIADD3 UR4, UPT, UPT, UR4, 0x1, URZ ;  /* 0x0000000104047890 */ /* 0x000fc8000fffe0ff */
[----:B------:R-:W-:-:S09]  /*0a90*/  UISETP.NE.AND UP0, UPT, UR4, UR11, UPT ;  /* 0x0000000b0400728c */ /* 0x000fd2000bf05270 */
[----:B------:R-:W-:Y:S05]  /*0aa0*/  BRA.U UP0, `(.L_x_5) ;  /* 0xfffffff900507547 */ /* 0x000fea000b83ffff */
[----:B------:R-:W-:Y:S01]  /*0ab0*/  ISETP.NE.AND P0, PT, R4, RZ, PT ;  /* 0x000000ff0400720c */ /* 0x000fe20003f05270 */
[----:B------:R-:W-:-:S12]  /*0ac0*/  BSSY.RECONVERGENT B0, `(.L_x_6) ;  /* 0x000004a000007945 */ /* 0x000fd80003800200 */
[----:B------:R-:W-:Y:S05]  /*0ad0*/  @!P0 BRA `(.L_x_7) ;  /* 0x0000000000d88947 */ /* 0x000fea0003800000 */
[----:B------:R-:W-:-:S13]  /*0ae0*/  ISETP.NE.AND P0, PT, R5, RZ, PT ;  /* 0x000000ff0500720c */ /* 0x000fda0003f05270 */
[----:B------:R-:W-:Y:S05]  /*0af0*/  @!P0 BRA `(.L_x_8) ;  /* 0x00000000007c8947 */ /* 0x000fea0003800000 */
[----:B------:R-:W0:Y:S01]  /*0b00*/  I2F.U32.RP R10, UR11 ;  /* 0x0000000b000a7d06 */ /* 0x000e220008209000 */
[----:B------:R-:W1:Y:S07]  /*0b10*/  LDCU UR4, c[0x0][0x3a4] ;  /* 0x00007480ff0477ac */ /* 0x000e6e0008000800 */
[----:B0-----:R-:W0:Y:S02]  /*0b20*/  MUFU.RCP R10, R10 ;  /* 0x0000000a000a7308 */ /* 0x001e240000001000 */
[----:B0-----:R-:W-:-:S06]  /*0b30*/  VIADD R2, R10, 0xffffffe ;  /* 0x0ffffffe0a027836 */ /* 0x001fcc0000000000 */
[----:B------:R0:W3:Y:S02]  /*0b40*/  F2I.FTZ.U32.TRUNC.NTZ R3, R2 ;  /* 0x0000000200037305 */ /* 0x0000e4000021f000 */
[----:B0-----:R-:W-:Y:S02]  /*0b50*/  HFMA2 R2, -RZ, RZ, 0, 0 ;  /* 0x00000000ff027431 */ /* 0x001fe400000001ff */
[----:B---3--:R-:W-:-:S04]  /*0b60*/  IMAD.MOV R13, RZ, RZ, -R3 ;  /* 0x000000ffff0d7224 */ /* 0x008fc800078e0a03 */
[----:B------:R-:W-:-:S04]  /*0b70*/  IMAD R13, R13, UR11, RZ ;  /* 0x0000000b0d0d7c24 */ /* 0x000fc8000f8e02ff */
[----:B------:R-:W-:-:S06]  /*0b80*/  IMAD.HI.U32 R3, R3, R13, R2 ;  /* 0x0000000d03037227 */ /* 0x000fcc00078e0002 */
[----:B------:R-:W-:-:S04]  /*0b90*/  IMAD.HI.U32 R13, R3, R5, RZ ;  /* 0x00000005030d7227 */ /* 0x000fc800078e00ff */
[----:B------:R-:W-:-:S04]  /*0ba0*/  IMAD.HI.U32 R12, R3, R4, RZ ;  /* 0x00000004030c7227 */ /* 0x000fc800078e00ff */
[----:B------:R-:W-:Y:S02]  /*0bb0*/  IMAD.MOV R10, RZ, RZ, -R13 ;  /* 0x000000ffff0a7224 */ /* 0x000fe400078e0a0d */
[----:B------:R-:W-:Y:S02]  /*0bc0*/  IMAD.MOV R3, RZ, RZ, -R12 ;  /* 0x000000ffff037224 */ /* 0x000fe400078e0a0c */
[----:B------:R-:W-:Y:S02]  /*0bd0*/  IMAD R2, R10, UR11, R5 ;  /* 0x0000000b0a027c24 */ /* 0x000fe4000f8e0205 */
[----:B------:R-:W-:-:S03]  /*0be0*/  IMAD R3, R3, UR11, R4 ;  /* 0x0000000b03037c24 */ /* 0x000fc6000f8e0204 */
[----:B------:R-:W-:Y:S02]  /*0bf0*/  ISETP.GE.U32.AND P3, PT, R2, UR11, PT ;  /* 0x0000000b02007c0c */ /* 0x000fe4000bf66070 */
[----:B------:R-:W-:-:S11]  /*0c00*/  ISETP.GE.U32.AND P2, PT, R3, UR11, PT ;  /* 0x0000000b03007c0c */ /* 0x000fd6000bf46070 */
[----:B------:R-:W-:Y:S01]  /*0c10*/  @P3 VIADD R2, R2, -UR11 ;  /* 0x8000000b02023c36 */ /* 0x000fe20008000000 */
[----:B------:R-:W-:Y:S01]  /*0c20*/  @P3 IADD3 R13, PT, PT, R13, 0x1, RZ ;  /* 0x000000010d0d3810 */ /* 0x000fe20007ffe0ff */
[----:B------:R-:W-:Y:S01]  /*0c30*/  @P2 VIADD R12, R12, 0x1 ;  /* 0x000000010c0c2836 */ /* 0x000fe20000000000 */
[----:B------:R-:W-:Y:S02]  /*0c40*/  @P2 IADD3 R3, PT, PT, R3, -UR11, RZ ;  /* 0x8000000b03032c10 */ /* 0x000fe4000fffe0ff */
[----:B------:R-:W-:Y:S02]  /*0c50*/  ISETP.GE.U32.AND P1, PT, R2, UR11, PT ;  /* 0x0000000b02007c0c */ /* 0x000fe4000bf26070 */
[----:B------:R-:W-:Y:S02]  /*0c60*/  ISETP.GE.U32.AND P0, PT, R3, UR11, PT ;  /* 0x0000000b03007c0c */ /* 0x000fe4000bf06070 */
[----:B------:R-:W-:Y:S02]  /*0c70*/  ISETP.NE.U32.AND P2, PT, RZ, UR11, PT ;  /* 0x0000000bff007c0c */ /* 0x000fe4000bf45070 */
[----:B------:R-:W-:-:S07]  /*0c80*/  LOP3.LUT R2, RZ, UR11, RZ, 0x33, !PT ;  /* 0x0000000bff027c12 */ /* 0x000fce000f8e33ff */
[----:B------:R-:W-:Y:S02]  /*0c90*/  @P1 VIADD R13, R13, 0x1 ;  /* 0x000000010d0d1836 */ /* 0x000fe40000000000 */
[----:B------:R-:W-:-:S03]  /*0ca0*/  @P0 VIADD R12, R12, 0x1 ;  /* 0x000000010c0c0836 */ /* 0x000fc60000000000 */
[C---:B------:R-:W-:Y:S02]  /*0cb0*/  SEL R13, R2.reuse, R13, !P2 ;  /* 0x0000000d020d7207 */ /* 0x040fe40005000000 */
[----:B------:R-:W-:-:S05]  /*0cc0*/  SEL R12, R2, R12, !P2 ;  /* 0x0000000c020c7207 */ /* 0x000fca0005000000 */
[----:B-1----:R-:W-:Y:S01]  /*0cd0*/  IMAD R2, R12, UR4, R13 ;  /* 0x000000040c027c24 */ /* 0x002fe2000f8e020d */
[----:B------:R-:W-:Y:S06]  /*0ce0*/  BRA `(.L_x_9) ;  /* 0x00000000009c7947 */ /* 0x000fec0003800000 */
.L_x_8:
[----:B------:R-:W0:Y:S01]  /*0cf0*/  I2F.U32.RP R10, UR11 ;  /* 0x0000000b000a7d06 */ /* 0x000e220008209000 */
[----:B------:R-:W-:Y:S01]  /*0d00*/  ISETP.NE.U32.AND P2, PT, RZ, UR11, PT ;  /* 0x0000000bff007c0c */ /* 0x000fe2000bf45070 */
[----:B------:R-:W1:Y:S06]  /*0d10*/  LDCU UR4, c[0x0][0x3a4] ;  /* 0x00007480ff0477ac */ /* 0x000e6c0008000800 */
[----:B0-----:R-:W0:Y:S02]  /*0d20*/  MUFU.RCP R10, R10 ;  /* 0x0000000a000a7308 */ /* 0x001e240000001000 */
[----:B0-----:R-:W-:-:S06]  /*0d30*/  IADD3 R2, PT, PT, R10, 0xffffffe, RZ ;  /* 0x0ffffffe0a027810 */ /* 0x001fcc0007ffe0ff */
[----:B------:R0:W3:Y:S02]  /*0d40*/  F2I.FTZ.U32.TRUNC.NTZ R3, R2 ;  /* 0x0000000200037305 */ /* 0x0000e4000021f000 */
[----:B0-----:R-:W-:Y:S01]  /*0d50*/  MOV R2, RZ ;  /* 0x000000ff00027202 */ /* 0x001fe20000000f00 */
[----:B---3--:R-:W-:-:S04]  /*0d60*/  IMAD.MOV R13, RZ, RZ, -R3 ;  /* 0x000000ffff0d7224 */ /* 0x008fc800078e0a03 */
[----:B------:R-:W-:-:S04]  /*0d70*/  IMAD R13, R13, UR11, RZ ;  /* 0x0000000b0d0d7c24 */ /* 0x000fc8000f8e02ff */
[----:B------:R-:W-:-:S06]  /*0d80*/  IMAD.HI.U32 R13, R3, R13, R2 ;  /* 0x0000000d030d7227 */ /* 0x000fcc00078e0002 */
[----:B------:R-:W-:-:S04]  /*0d90*/  IMAD.HI.U32 R13, R13, R4, RZ ;  /* 0x000000040d0d7227 */ /* 0x000fc800078e00ff */
[----:B------:R-:W-:-:S04]  /*0da0*/  IMAD.MOV R3, RZ, RZ, -R13 ;  /* 0x000000ffff037224 */ /* 0x000fc800078e0a0d */
[----:B------:R-:W-:-:S05]  /*0db0*/  IMAD R3, R3, UR11, R4 ;  /* 0x0000000b03037c24 */ /* 0x000fca000f8e0204 */
[----:B------:R-:W-:-:S13]  /*0dc0*/  ISETP.GE.U32.AND P0, PT, R3, UR11, PT ;  /* 0x0000000b03007c0c */ /* 0x000fda000bf06070 */
[----:B------:R-:W-:Y:S01]  /*0dd0*/  @P0 IADD3 R3, PT, PT, R3, -UR11, RZ ;  /* 0x8000000b03030c10 */ /* 0x000fe2000fffe0ff */
[----:B------:R-:W-:-:S03]  /*0de0*/  @P0 VIADD R13, R13, 0x1 ;  /* 0x000000010d0d0836 */ /* 0x000fc60000000000 */
[----:B------:R-:W-:-:S13]  /*0df0*/  ISETP.GE.U32.AND P1, PT, R3, UR11, PT ;  /* 0x0000000b03007c0c */ /* 0x000fda000bf26070 */
[----:B------:R-:W-:Y:S02]  /*0e00*/  @P1 IADD3 R13, PT, PT, R13, 0x1, RZ ;  /* 0x000000010d0d1810 */ /* 0x000fe40007ffe0ff */
[----:B------:R-:W-:-:S05]  /*0e10*/  @!P2 LOP3.LUT R13, RZ, UR11, RZ, 0x33, !PT ;  /* 0x0000000bff0dac12 */ /* 0x000fca000f8e33ff */
[----:B-1----:R-:W-:Y:S01]  /*0e20*/  IMAD R2, R13, UR4, RZ ;  /* 0x000000040d027c24 */ /* 0x002fe2000f8e02ff */
[----:B------:R-:W-:Y:S06]  /*0e30*/  BRA `(.L_x_9) ;  /* 0x0000000000487947 */ /* 0x000fec0003800000 */
.L_x_7:
[----:B------:R-:W0:Y:S01]  /*0e40*/  I2F.U32.RP R10, UR11 ;  /* 0x0000000b000a7d06 */ /* 0x000e220008209000 */
[----:B------:R-:W-:-:S07]  /*0e50*/  ISETP.NE.U32.AND P2, PT, RZ, UR11, PT ;  /* 0x0000000bff007c0c */ /* 0x000fce000bf45070 */
[----:B0-----:R-:W0:Y:S02]  /*0e60*/  MUFU.RCP R10, R10 ;  /* 0x0000000a000a7308 */ /* 0x001e240000001000 */
[----:B0-----:R-:W-:-:S06]  /*0e70*/  VIADD R2, R10, 0xffffffe ;  /* 0x0ffffffe0a027836 */ /* 0x001fcc0000000000 */
[----:B------:R0:W1:Y:S02]  /*0e80*/  F2I.FTZ.U32.TRUNC.NTZ R3, R2 ;  /* 0x0000000200037305 */ /* 0x000064000021f000 */
[----:B0-----:R-:W-:Y:S01]  /*0e90*/  IMAD.MOV.U32 R2, RZ, RZ, RZ ;  /* 0x000000ffff027224 */ /* 0x001fe200078e00ff */
[----:B-1----:R-:W-:-:S05]  /*0ea0*/  IADD3 R13, PT, PT, RZ, -R3, RZ ;  /* 0x80000003ff0d7210 */ /* 0x002fca0007ffe0ff */
[----:B------:R-:W-:-:S04]  /*0eb0*/  IMAD R13, R13, UR11, RZ ;  /* 0x0000000b0d0d7c24 */ /* 0x000fc8000f8e02ff */
[----:B------:R-:W-:-:S06]  /*0ec0*/  IMAD.HI.U32 R12, R3, R13, R2 ;  /* 0x0000000d030c7227 */ /* 0x000fcc00078e0002 */
[----:B------:R-:W-:-:S05]  /*0ed0*/  IMAD.HI.U32 R2, R12, R5, RZ ;  /* 0x000000050c027227 */ /* 0x000fca00078e00ff */
[----:B------:R-:W-:-:S05]  /*0ee0*/  IADD3 R12, PT, PT, -R2, RZ, RZ ;  /* 0x000000ff020c7210 */ /* 0x000fca0007ffe1ff */
[----:B------:R-:W-:-:S05]  /*0ef0*/  IMAD R12, R12, UR11, R5 ;  /* 0x0000000b0c0c7c24 */ /* 0x000fca000f8e0205 */
[----:B------:R-:W-:-:S13]  /*0f00*/  ISETP.GE.U32.AND P0, PT, R12, UR11, PT ;  /* 0x0000000b0c007c0c */ /* 0x000fda000bf06070 */
[----:B------:R-:W-:Y:S01]  /*0f10*/  @P0 VIADD R12, R12, -UR11 ;  /* 0x8000000b0c0c0c36 */ /* 0x000fe20008000000 */
[----:B------:R-:W-:-:S04]  /*0f20*/  @P0 IADD3 R2, PT, PT, R2, 0x1, RZ ;  /* 0x0000000102020810 */ /* 0x000fc80007ffe0ff */
[----:B------:R-:W-:-:S13]  /*0f30*/  ISETP.GE.U32.AND P1, PT, R12, UR11, PT ;  /* 0x0000000b0c007c0c */ /* 0x000fda000bf26070 */
[----:B------:R-:W-:Y:S01]  /*0f40*/  @P1 VIADD R2, R2, 0x1 ;  /* 0x0000000102021836 */ /* 0x000fe20000000000 */
[----:B------:R-:W-:-:S07]  /*0f50*/  @!P2 LOP3.LUT R2, RZ, UR11, RZ, 0x33, !PT ;  /* 0x0000000bff02ac12 */ /* 0x000fce000f8e33ff */
.L_x_9:
[----:B--2---:R-:W-:Y:S05]  /*0f60*/  BSYNC.RECONVERGENT B0 ;  /* 0x0000000000007941 */ /* 0x004fea0003800200 */
.L_x_6:
[----:B------:R-:W0:Y:S01]  /*0f70*/  MUFU.RCP R10, R11 ;  /* 0x0000000b000a7308 */ /* 0x000e220000001000 */
[----:B------:R-:W1:Y:S01]  /*0f80*/  LDC.64 R12, c[0x0][0x388] ;  /* 0x0000e200ff0c7b82 */ /* 0x000e620000000a00 */
[----:B------:R-:W-:Y:S06]  /*0f90*/  BSSY.RECONVERGENT B0, `(.L_x_10) ;  /* 0x000000d000007945 */ /* 0x000fec0003800200 */
[----:B------:R-:W2:Y:S01]  /*0fa0*/  FCHK P0, R0, R11 ;  /* 0x0000000b00007302 */ /* 0x000ea20000000000 */
[----:B0-----:R-:W-:-:S04]  /*0fb0*/  FFMA R3, -R11, R10, 1 ;  /* 0x3f8000000b037423 */ /* 0x001fc8000000010a */
[----:B------:R-:W-:Y:S01]  /*0fc0*/  FFMA R15, R10, R3, R10 ;  /* 0x000000030a0f7223 */ /* 0x000fe2000000000a */
[----:B------:R-:W-:-:S03]  /*0fd0*/  IMAD R3, R9, UR5, R2 ;  /* 0x0000000509037c24 */ /* 0x000fc6000f8e0202 */
[----:B------:R-:W-:Y:S01]  /*0fe0*/  FFMA R10, R0, R15, RZ ;  /* 0x0000000f000a7223 */ /* 0x000fe200000000ff */
[----:B-1----:R-:W-:-:S04]  /*0ff0*/  IMAD.WIDE R12, R3, 0x4, R12 ;  /* 0x00000004030c7825 */ /* 0x002fc800078e020c */
[----:B------:R-:W-:-:S04]  /*1000*/  FFMA R2, -R11, R10, R0 ;  /* 0x0000000a0b027223 */ /* 0x000fc80000000100 */
[----:B------:R-:W-:Y:S01]  /*1010*/  FFMA R15, R15, R2, R10 ;  /* 0x000000020f0f7223 */ /* 0x000fe2000000000a */
[----:B--2---:R-:W-:Y:S06]  /*1020*/  @!P0 BRA `(.L_x_11) ;  /* 0x00000000000c8947 */ /* 0x004fec0003800000 */
[----:B------:R-:W-:-:S07]  /*1030*/  MOV R2, 0x1050 ;  /* 0x0000105000027802 */ /* 0x000fce0000000f00 */
[----:B------:R-:W-:Y:S05]  /*1040*/  CALL.REL.NOINC `($__internal_0_$__cuda_sm3x_div_rn_noftz_f32_slowpath) ;  /* 0x0000000000207944 */ /* 0x000fea0003c00000 */
[----:B------:R-:W-:-:S07]  /*1050*/  MOV R15, R0 ;  /* 0x00000000000f7202 */ /* 0x000fce0000000f00 */
.L_x_11:
[----:B------:R-:W-:Y:S05]  /*1060*/  BSYNC.RECONVERGENT B0 ;  /* 0x0000000000007941 */ /* 0x000fea0003800200 */
.L_x_10:
[----:B------:R-:W0:Y:S01]  /*1070*/  LDCU UR4, c[0x0][0x398] ;  /* 0x00007300ff0477ac */ /* 0x000e220008000800 */
[----:B------:R-:W-:Y:S01]  /*1080*/  VIADD R9, R9, 0x1 ;  /* 0x0000000109097836 */ /* 0x000fe20000000000 */
[----:B------:R1:W-:Y:S04]  /*1090*/  STG.E desc[UR8][R12.64], R15 ;  /* 0x0000000f0c007986 */ /* 0x0003e8000c101908 */
[----:B0-----:R-:W-:-:S13]  /*10a0*/  ISETP.NE.AND P0, PT, R9, UR4, PT ;  /* 0x0000000409007c0c */ /* 0x001fda000bf05270 */
[----:B-1----:R-:W-:Y:S05]  /*10b0*/  @!P0 EXIT ;  /* 0x000000000000894d */ /* 0x002fea0003800000 */
[----:B------:R-:W-:Y:S05]  /*10c0*/  BRA `(.L_x_12) ;  /* 0xfffffff000b87947 */ /* 0x000fea000383ffff */
        .weak           $__internal_0_$__cuda_sm3x_div_rn_noftz_f32_slowpath
        .type           $__internal_0_$__cuda_sm3x_div_rn_noftz_f32_slowpath,@function
        .size           $__internal_0_$__cuda_sm3x_div_rn_noftz_f32_slowpath,(.L_x_38 - $__internal_0_$__cuda_sm3x_div_rn_noftz_f32_slowpath)
$__internal_0_$__cuda_sm3x_div_rn_noftz_f32_slowpath:
[--C-:B------:R-:W-:Y:S01]  /*10d0*/  SHF.R.U32.HI R10, RZ, 0x17, R11.reuse ;  /* 0x00000017ff0a7819 */ /* 0x100fe2000001160b */
[----:B------:R-:W-:Y:S01]  /*10e0*/  BSSY.RECONVERGENT B1, `(.L_x_13) ;  /* 0x0000065000017945 */ /* 0x000fe20003800200 */
[----:B------:R-:W-:Y:S01]  /*10f0*/  SHF.R.U32.HI R3, RZ, 0x17, R0 ;  /* 0x00000017ff037819 */ /* 0x000fe20000011600 */
[----:B------:R-:W-:Y:S01]  /*1100*/  IMAD.MOV.U32 R16, RZ, RZ, R11 ;  /* 0x000000ffff107224 */ /* 0x000fe200078e000b */
[----:B------:R-:W-:Y:S02]  /*1110*/  LOP3.LUT R10, R10, 0xff, RZ, 0xc0, !PT ;  /* 0x000000ff0a0a7812 */ /* 0x000fe400078ec0ff */
[----:B------:R-:W-:Y:S02]  /*1120*/  LOP3.LUT R17, R3, 0xff, RZ, 0xc0, !PT ;  /* 0x000000ff03117812 */ /* 0x000fe400078ec0ff */
[----:B------:R-:W-:Y:S02]  /*1130*/  IADD3 R18, PT, PT, R10, -0x1, RZ ;  /* 0xffffffff0a127810 */ /* 0x000fe40007ffe0ff */
[----:B------:R-:W-:Y:S01]  /*1140*/  MOV R15, R0 ;  /* 0x00000000000f7202 */ /* 0x000fe20000000f00 */
[----:B------:R-:W-:Y:S01]  /*1150*/  VIADD R19, R17, 0xffffffff ;  /* 0xffffffff11137836 */ /* 0x000fe20000000000 */
[----:B------:R-:W-:-:S04]  /*1160*/  ISETP.GT.U32.AND P0, PT, R18, 0xfd, PT ;  /* 0x000000fd1200780c */ /* 0x000fc80003f04070 */
[----:B------:R-:W-:-:S13]  /*1170*/  ISETP.GT.U32.OR P0, PT, R19, 0xfd, P0 ;  /* 0x000000fd1300780c */ /* 0x000fda0000704470 */
[----:B------:R-:W-:Y:S01]  /*1180*/  @!P0 MOV R14, RZ ;  /* 0x000000ff000e8202 */ /* 0x000fe20000000f00 */
[----:B------:R-:W-:Y:S06]  /*1190*/  @!P0 BRA `(.L_x_14) ;  /* 0x0000000000608947 */ /* 0x000fec0003800000 */
[----:B------:R-:W-:Y:S01]  /*11a0*/  FSETP.GTU.FTZ.AND P1, PT, |R11|, +INF , PT ;  /* 0x7f8000000b00780b */ /* 0x000fe20003f3c200 */
[----:B------:R-:W-:Y:S01]  /*11b0*/  IMAD.MOV.U32 R3, RZ, RZ, R11 ;  /* 0x000000ffff037224 */ /* 0x000fe200078e000b */
[----:B------:R-:W-:-:S04]  /*11c0*/  FSETP.GTU.FTZ.AND P0, PT, |R0|, +INF , PT ;  /* 0x7f8000000000780b */ /* 0x000fc80003f1c200 */
[----:B------:R-:W-:-:S13]  /*11d0*/  PLOP3.LUT P0, PT, P0, P1, PT, 0xf8, 0x8f ;  /* 0x00000000008f781c */ /* 0x000fda0000703f70 */
[----:B------:R-:W-:Y:S05]  /*11e0*/  @P0 BRA `(.L_x_15) ;  /* 0x00000004004c0947 */ /* 0x000fea0003800000 */
[----:B------:R-:W-:-:S13]  /*11f0*/  LOP3.LUT P0, RZ, R16, 0x7fffffff, R15, 0xc8, !PT ;  /* 0x7fffffff10ff7812 */ /* 0x000fda000780c80f */
[----:B------:R-:W-:Y:S05]  /*1200*/  @!P0 BRA `(.L_x_16) ;  /* 0x00000004003c8947 */ /* 0x000fea0003800000 */
[C---:B------:R-:W-:Y:S02]  /*1210*/  FSETP.NEU.FTZ.AND P2, PT, |R0|.reuse, +INF , PT ;  /* 0x7f8000000000780b */ /* 0x040fe40003f5d200 */
[----:B------:R-:W-:Y:S02]  /*1220*/  FSETP.NEU.FTZ.AND P1, PT, |R3|, +INF , PT ;  /* 0x7f8000000300780b */ /* 0x000fe40003f3d200 */
[----:B------:R-:W-:-:S11]  /*1230*/  FSETP.NEU.FTZ.AND P0, PT, |R0|, +INF , PT ;  /* 0x7f8000000000780b */ /* 0x000fd60003f1d200 */
[----:B------:R-:W-:Y:S05]  /*1240*/  @!P1 BRA !P2, `(.L_x_16) ;  /* 0x00000004002c9947 */ /* 0x000fea0005000000 */
[----:B------:R-:W-:-:S04]  /*1250*/  LOP3.LUT P2, RZ, R15, 0x7fffffff, RZ, 0xc0, !PT ;  /* 0x7fffffff0fff7812 */ /* 0x000fc8000784c0ff */
[----:B------:R-:W-:-:S13]  /*1260*/  PLOP3.LUT P1, PT, P1, P2, PT, 0x2f, 0xf2 ;  /* 0x0000000000f2781c */ /* 0x000fda0000f24577 */
[----:B------:R-:W-:Y:S05]  /*1270*/  @P1 BRA `(.L_x_17) ;  /* 0x0000000400181947 */ /* 0x000fea0003800000 */
[----:B------:R-:W-:-:S04]  /*1280*/  LOP3.LUT P1, RZ, R16, 0x7fffffff, RZ, 0xc0, !PT ;  /* 0x7fffffff10ff7812 */ /* 0x000fc8000782c0ff */
[----:B------:R-:W-:-:S13]  /*1290*/  PLOP3.LUT P0, PT, P0, P1, PT, 0x2f, 0xf2 ;  /* 0x0000000000f2781c */ /* 0x000fda0000702577 */
[----:B------:R-:W-:Y:S05]  /*12a0*/  @P0 BRA `(.L_x_18) ;  /* 0x0000000400000947 */ /* 0x000fea0003800000 */
[----:B------:R-:W-:Y:S02]  /*12b0*/  ISETP.GE.AND P0, PT, R19, RZ, PT ;  /* 0x000000ff1300720c */ /* 0x000fe40003f06270 */
[----:B------:R-:W-:-:S11]  /*12c0*/  ISETP.GE.AND P1, PT, R18, RZ, PT ;  /* 0x000000ff1200720c */ /* 0x000fd60003f26270 */
[----:B------:R-:W-:Y:S01]  /*12d0*/  @P0 MOV R14, RZ ;  /* 0x000000ff000e0202 */ /* 0x000fe20000000f00 */
[----:B------:R-:W-:Y:S02]  /*12e0*/  @!P0 IMAD.MOV.U32 R14, RZ, RZ, -0x40 ;  /* 0xffffffc0ff0e8424 */ /* 0x000fe400078e00ff */
[----:B------:R-:W-:Y:S01]  /*12f0*/  @!P0 FFMA R15, R0, 1.84467440737095516160e+19, RZ ;  /* 0x5f800000000f8823 */ /* 0x000fe200000000ff */
[----:B------:R-:W-:Y:S02]  /*1300*/  @!P1 FFMA R16, R3, 1.84467440737095516160e+19, RZ ;  /* 0x5f80000003109823 */ /* 0x000fe400000000ff */
[----:B------:R-:W-:-:S07]  /*1310*/  @!P1 IADD3 R14, PT, PT, R14, 0x40, RZ ;  /* 0x000000400e0e9810 */ /* 0x000fce0007ffe0ff */
.L_x_14:
[----:B------:R-:W-:Y:S01]  /*1320*/  LEA R3, R10, 0xc0800000, 0x17 ;  /* 0xc08000000a037811 */ /* 0x000fe200078eb8ff */
[----:B------:R-:W-:Y:S01]  /*1330*/  BSSY.RECONVERGENT B2, `(.L_x_19) ;  /* 0x0000036000027945 */ /* 0x000fe20003800200 */
[----:B------:R-:W-:-:S03]  /*1340*/  IADD3 R17, PT, PT, R17, -0x7f, RZ ;  /* 0xffffff8111117810 */ /* 0x000fc60007ffe0ff */
[----:B------:R-:W-:Y:S02]  /*1350*/  IMAD.IADD R18, R16, 0x1, -R3 ;  /* 0x0000000110127824 */ /* 0x000fe400078e0a03 */
[C---:B------:R-:W-:Y:S01]  /*1360*/  IMAD R0, R17.reuse, -0x800000, R15 ;  /* 0xff80000011007824 */ /* 0x040fe200078e020f */
[----:B------:R-:W-:Y:S01]  /*1370*/  IADD3 R17, PT, PT, R17, 0x7f, -R10 ;  /* 0x0000007f11117810 */ /* 0x000fe20007ffe80a */
[----:B------:R-:W0:Y:S01]  /*1380*/  MUFU.RCP R3, R18 ;  /* 0x0000001200037308 */ /* 0x000e220000001000 */
[----:B------:R-:W-:-:S03]  /*1390*/  FADD.FTZ R19, -R18, -RZ ;  /* 0x800000ff12137221 */ /* 0x000fc60000010100 */
[----:B------:R-:W-:Y:S02]  /*13a0*/  IMAD.IADD R17, R17, 0x1, R14 ;  /* 0x0000000111117824 */ /* 0x000fe400078e020e */
[----:B0-----:R-:W-:-:S04]  /*13b0*/  FFMA R16, R3, R19, 1 ;  /* 0x3f80000003107423 */ /* 0x001fc80000000013 */
[----:B------:R-:W-:-:S04]  /*13c0*/  FFMA R3, R3, R16, R3 ;  /* 0x0000001003037223 */ /* 0x000fc80000000003 */
[----:B------:R-:W-:-:S04]  /*13d0*/  FFMA R16, R0, R3, RZ ;  /* 0x0000000300107223 */ /* 0x000fc800000000ff */
[----:B------:R-:W-:-:S04]  /*13e0*/  FFMA R15, R19, R16, R0 ;  /* 0x00000010130f7223 */ /* 0x000fc80000000000 */
[----:B------:R-:W-:-:S04]  /*13f0*/  FFMA R16, R3, R15, R16 ;  /* 0x0000000f03107223 */ /* 0x000fc80000000010 */
[----:B------:R-:W-:-:S04]  /*1400*/  FFMA R19, R19, R16, R0 ;  /* 0x0000001013137223 */ /* 0x000fc80000000000 */
[----:B------:R-:W-:-:S05]  /*1410*/  FFMA R0, R3, R19, R16 ;  /* 0x0000001303007223 */ /* 0x000fca0000000010 */
[----:B------:R-:W-:-:S04]  /*1420*/  SHF.R.U32.HI R10, RZ, 0x17, R0 ;  /* 0x00000017ff0a7819 */ /* 0x000fc80000011600 */
[----:B------:R-:W-:-:S04]  /*1430*/  LOP3.LUT R10, R10, 0xff, RZ, 0xc0, !PT ;  /* 0x000000ff0a0a7812 */ /* 0x000fc800078ec0ff */
[----:B------:R-:W-:-:S05]  /*1440*/  IADD3 R18, PT, PT, R10, R17, RZ ;  /* 0x000000110a127210 */ /* 0x000fca0007ffe0ff */
[----:B------:R-:W-:-:S05]  /*1450*/  VIADD R10, R18, 0xffffffff ;  /* 0xffffffff120a7836 */ /* 0x000fca0000000000 */
[----:B------:R-:W-:-:S13]  /*1460*/  ISETP.GE.U32.AND P0, PT, R10, 0xfe, PT ;  /* 0x000000fe0a00780c */ /* 0x000fda0003f06070 */
[----:B------:R-:W-:Y:S05]  /*1470*/  @!P0 BRA `(.L_x_20) ;  /* 0x0000000000808947 */ /* 0x000fea0003800000 */
[----:B------:R-:W-:-:S13]  /*1480*/  ISETP.GT.AND P0, PT, R18, 0xfe, PT ;  /* 0x000000fe1200780c */ /* 0x000fda0003f04270 */
[----:B------:R-:W-:Y:S05]  /*1490*/  @P0 BRA `(.L_x_21) ;  /* 0x00000000006c0947 */ /* 0x000fea0003800000 */
[----:B------:R-:W-:-:S13]  /*14a0*/  ISETP.GE.AND P0, PT, R18, 0x1, PT ;  /* 0x000000011200780c */ /* 0x000fda0003f06270 */
[----:B------:R-:W-:Y:S05]  /*14b0*/  @P0 BRA `(.L_x_22) ;  /* 0x0000000000740947 */ /* 0x000fea0003800000 */
[----:B------:R-:W-:Y:S02]  /*14c0*/  ISETP.GE.AND P0, PT, R18, -0x18, PT ;  /* 0xffffffe81200780c */ /* 0x000fe40003f06270 */
[----:B------:R-:W-:-:S11]  /*14d0*/  LOP3.LUT R0, R0, 0x80000000, RZ, 0xc0, !PT ;  /* 0x8000000000007812 */ /* 0x000fd600078ec0ff */
[----:B------:R-:W-:Y:S05]  /*14e0*/  @!P0 BRA `(.L_x_22) ;  /* 0x0000000000688947 */ /* 0x000fea0003800000 */
[CCC-:B------:R-:W-:Y:S01]  /*14f0*/  FFMA.RZ R10, R3.reuse, R19.reuse, R16.reuse ;  /* 0x00000013030a7223 */ /* 0x1c0fe2000000c010 */
[C---:B------:R-:W-:Y:S02]  /*1500*/  IADD3 R15, PT, PT, R18.reuse, 0x20, RZ ;  /* 0x00000020120f7810 */ /* 0x040fe40007ffe0ff */
[----:B------:R-:W-:Y:S02]  /*1510*/  ISETP.NE.AND P2, PT, R18, RZ, PT ;  /* 0x000000ff1200720c */ /* 0x000fe40003f45270 */
[----:B------:R-:W-:Y:S01]  /*1520*/  LOP3.LUT R14, R10, 0x7fffff, RZ, 0xc0, !PT ;  /* 0x007fffff0a0e7812 */ /* 0x000fe200078ec0ff */
[CCC-:B------:R-:W-:Y:S01]  /*1530*/  FFMA.RP R10, R3.reuse, R19.reuse, R16.reuse ;  /* 0x00000013030a7223 */ /* 0x1c0fe20000008010 */
[----:B------:R-:W-:Y:S01]  /*1540*/  FFMA.RM R3, R3, R19, R16 ;  /* 0x0000001303037223 */ /* 0x000fe20000004010 */
[----:B------:R-:W-:Y:S01]  /*1550*/  IMAD.MOV R16, RZ, RZ, -R18 ;  /* 0x000000ffff107224 */ /* 0x000fe200078e0a12 */
[----:B------:R-:W-:Y:S02]  /*1560*/  LOP3.LUT R14, R14, 0x800000, RZ, 0xfc, !PT ;  /* 0x008000000e0e7812 */ /* 0x000fe400078efcff */
[----:B------:R-:W-:-:S02]  /*1570*/  ISETP.NE.AND P1, PT, R18, RZ, PT ;  /* 0x000000ff1200720c */ /* 0x000fc40003f25270 */
[----:B------:R-:W-:Y:S02]  /*1580*/  SHF.L.U32 R15, R14, R15, RZ ;  /* 0x0000000f0e0f7219 */ /* 0x000fe400000006ff */
[----:B------:R-:W-:Y:S02]  /*1590*/  FSETP.NEU.FTZ.AND P0, PT, R10, R3, PT ;  /* 0x000000030a00720b */ /* 0x000fe40003f1d000 */
[----:B------:R-:W-:Y:S02]  /*15a0*/  SEL R3, R16, RZ, P2 ;  /* 0x000000ff10037207 */ /* 0x000fe40001000000 */
[----:B------:R-:W-:Y:S02]  /*15b0*/  ISETP.NE.AND P1, PT, R15, RZ, P1 ;  /* 0x000000ff0f00720c */ /* 0x000fe40000f25270 */
[----:B------:R-:W-:Y:S02]  /*15c0*/  SHF.R.U32.HI R3, RZ, R3, R14 ;  /* 0x00000003ff037219 */ /* 0x000fe4000001160e */
[----:B------:R-:W-:-:S02]  /*15d0*/  PLOP3.LUT P0, PT, P0, P1, PT, 0xf8, 0x8f ;  /* 0x00000000008f781c */ /* 0x000fc40000703f70 */
[----:B------:R-:W-:Y:S02]  /*15e0*/  SHF.R.U32.HI R15, RZ, 0x1, R3 ;  /* 0x00000001ff0f7819 */ /* 0x000fe40000011603 */
[----:B------:R-:W-:-:S04]  /*15f0*/  SEL R10, RZ, 0x1, !P0 ;  /* 0x00000001ff0a7807 */ /* 0x000fc80004000000 */
[----:B------:R-:W-:-:S04]  /*1600*/  LOP3.LUT R10, R10, 0x1, R15, 0xf8, !PT ;  /* 0x000000010a0a7812 */ /* 0x000fc800078ef80f */
[----:B------:R-:W-:-:S04]  /*1610*/  LOP3.LUT R10, R10, R3, RZ, 0xc0, !PT ;  /* 0x000000030a0a7212 */ /* 0x000fc800078ec0ff */
[----:B------:R-:W-:-:S04]  /*1620*/  IADD3 R15, PT, PT, R15, R10, RZ ;  /* 0x0000000a0f0f7210 */ /* 0x000fc80007ffe0ff */
[----:B------:R-:W-:Y:S01]  /*1630*/  LOP3.LUT R0, R15, R0, RZ, 0xfc, !PT ;  /* 0x000000000f007212 */ /* 0x000fe200078efcff */
[----:B------:R-:W-:Y:S06]  /*1640*/  BRA `(.L_x_22) ;  /* 0x0000000000107947 */ /* 0x000fec0003800000 */
.L_x_21:
[----:B------:R-:W-:-:S04]  /*1650*/  LOP3.LUT R0, R0, 0x80000000, RZ, 0xc0, !PT ;  /* 0x8000000000007812 */ /* 0x000fc800078ec0ff */
[----:B------:R-:W-:Y:S01]  /*1660*/  LOP3.LUT R0, R0, 0x7f800000, RZ, 0xfc, !PT ;  /* 0x7f80000000007812 */ /* 0x000fe200078efcff */
[----:B------:R-:W-:Y:S06]  /*1670*/  BRA `(.L_x_22) ;  /* 0x0000000000047947 */ /* 0x000fec0003800000 */
.L_x_20:
[----:B------:R-:W-:-:S07]  /*1680*/  IMAD R0, R17, 0x800000, R0 ;  /* 0x0080000011007824 */ /* 0x000fce00078e0200 */
.L_x_22:
[----:B------:R-:W-:Y:S05]  /*1690*/  BSYNC.RECONVERGENT B2 ;  /* 0x0000000000027941 */ /* 0x000fea0003800200 */
.L_x_19:
[----:B------:R-:W-:Y:S05]  /*16a0*/  BRA `(.L_x_23) ;  /* 0x0000000000207947 */ /* 0x000fea0003800000 */
.L_x_18:
[----:B------:R-:W-:-:S04]  /*16b0*/  LOP3.LUT R0, R16, 0x80000000, R15, 0x48, !PT ;  /* 0x8000000010007812 */ /* 0x000fc800078e480f */
[----:B------:R-:W-:Y:S01]  /*16c0*/  LOP3.LUT R0, R0, 0x7f800000, RZ, 0xfc, !PT ;  /* 0x7f80000000007812 */ /* 0x000fe200078efcff */
[----:B------:R-:W-:Y:S06]  /*16d0*/  BRA `(.L_x_23) ;  /* 0x0000000000147947 */ /* 0x000fec0003800000 */
.L_x_17:
[----:B------:R-:W-:Y:S01]  /*16e0*/  LOP3.LUT R0, R16, 0x80000000, R15, 0x48, !PT ;  /* 0x8000000010007812 */ /* 0x000fe200078e480f */
[----:B------:R-:W-:Y:S06]  /*16f0*/  BRA `(.L_x_23) ;  /* 0x00000000000c7947 */ /* 0x000fec0003800000 */
.L_x_16:
[----:B------:R-:W0:Y:S01]  /*1700*/  MUFU.RSQ R0, -QNAN ;  /* 0xffc0000000007908 */ /* 0x000e220000001400 */
[----:B------:R-:W-:Y:S05]  /*1710*/  BRA `(.L_x_23) ;  /* 0x0000000000047947 */ /* 0x000fea0003800000 */
.L_x_15:
[----:B------:R-:W-:-:S07]  /*1720*/  FADD.FTZ R0, R0, R3 ;  /* 0x0000000300007221 */ /* 0x000fce0000010000 */
.L_x_23:
[----:B------:R-:W-:Y:S05]  /*1730*/  BSYNC.RECONVERGENT B1 ;  /* 0x0000000000017941 */ /* 0x000fea0003800200 */
.L_x_13:
[----:B------:R-:W-:-:S04]  /*1740*/  HFMA2 R3, -RZ, RZ, 0, 0 ;  /* 0x00000000ff037431 */ /* 0x000fc800000001ff */
[----:B0-----:R-:W-:Y:S05]  /*1750*/  RET.REL.NODEC R2 `(_Z15cudaSubsamplingPfS_iiiiii) ;  /* 0xffffffe802287950 */ /* 0x001fea0003c3ffff */
.L_x_24:
[----:B------:R-:W-:-:S00]  /*1760*/  BRA `(.L_x_24) ;  /* 0xfffffffc00fc7947 */ /* 0x000fc0000383ffff */
[----:B------:R-:W-:-:S00]  /*1770*/  NOP ;  /* 0x0000000000007918 */ /* 0x000fc00000000000 */
        /* <DEDUP_REMOVED lines=8> */
.L_x_38:


//--------------------- .text._Z10cudaConv2DPfS_S_iiiiii --------------------------
	.section	.text._Z10cudaConv2DPfS_S_iiiiii,"ax",@progbits
	.align	128
        .global         _Z10cudaConv2DPfS_S_iiiiii
        .type           _Z10cudaConv2DPfS_S_iiiiii,@function
        .size           _Z10cudaConv2DPfS_S_iiiiii,(.L_x_40 - _Z10cudaConv2DPfS_S_iiiiii)
        .other          _Z10cudaConv2DPfS_S_iiiiii,@"STO_CUDA_ENTRY STV_DEFAULT"
_Z10cudaConv2DPfS_S_iiiiii:
.text._Z10cudaConv2DPfS_S_iiiiii:
[----:B------:R-:W-:Y:S01]  /*0000*/  LDC R1, c[0x0][0x37c] ;  /* 0x0000df00ff017b82 */ /* 0x000fe20000000800 */
[----:B------:R-:W0:Y:S01]  /*0010*/  S2R R0, SR_TID.Y ;  /* 0x0000000000007919 */ /* 0x000e220000002200 */
[----:B------:R-:W0:Y:S06]  /*0020*/  LDCU.64 UR6, c[0x0][0x3a8] ;  /* 0x00007500ff0677ac */ /* 0x000e2c0008000a00 */
[----:B------:R-:W1:Y:S01]  /*0030*/  LDC R2, c[0x0][0x3a4] ;  /* 0x0000e900ff027b82 */ /* 0x000e620000000800 */
[----:B------:R-:W2:Y:S01]  /*0040*/  S2R R7, SR_TID.X ;  /* 0x0000000000077919 */ /* 0x000ea20000002100 */
[----:B0-----:R-:W-:-:S04]  /*0050*/  ISETP.GE.AND P0, PT, R0, UR7, PT ;  /* 0x0000000700007c0c */ /* 0x001fc8000bf06270 */
[----:B--2---:R-:W-:-:S04]  /*0060*/  ISETP.GE.OR P0, PT, R7, UR6, P0 ;  /* 0x0000000607007c0c */ /* 0x004fc80008706670 */
[----:B-1----:R-:W-:-:S13]  /*0070*/  ISETP.LT.OR P0, PT, R2, 0x1, P0 ;  /* 0x000000010200780c */ /* 0x002fda0000701670 */
[----:B------:R-:W-:Y:S05]  /*0080*/  @P0 EXIT ;  /* 0x000000000000094d */ /* 0x000fea0003800000 */
[----:B------:R-:W0:Y:S01]  /*0090*/  LDCU UR5, c[0x0][0x3a0] ;  /* 0x00007400ff0577ac */ /* 0x000e220008000800 */
[----:B------:R-:W1:Y:S01]  /*00a0*/  LDCU.64 UR12, c[0x0][0x358] ;  /* 0x00006b00ff0c77ac */ /* 0x000e620008000a00 */
[----:B0-----:R-:W-:-:S09]  /*00b0*/  UISETP.GE.AND UP0, UPT, UR5, 0x1, UPT ;  /* 0x000000010500788c */ /* 0x001fd2000bf06270 */
[----:B-1----:R-:W-:Y:S05]  /*00c0*/  BRA.U !UP0, `(.L_x_25) ;  /* 0x0000000908c07547 */ /* 0x002fea000b800000 */
[----:B------:R-:W0:Y:S01]  /*00d0*/  LDCU.128 UR8, c[0x0][0x380] ;  /* 0x00007000ff0877ac */ /* 0x000e220008000c00 */
[----:B------:R-:W-:Y:S01]  /*00e0*/  UMOV UR4, URZ ;  /* 0x000000ff00047c82 */ /* 0x000fe20008000000 */
[----:B0-----:R-:W-:Y:S02]  /*00f0*/  UIADD3 UR8, UP0, UPT, UR8, 0x20, URZ ;  /* 0x0000002008087890 */ /* 0x001fe4000ff1e0ff */
[----:B------:R-:W-:Y:S02]  /*0100*/  UIADD3 UR6, UP1, UPT, UR10, 0x20, URZ ;  /* 0x000000200a067890 */ /* 0x000fe4000ff3e0ff */
[----:B------:R-:W-:Y:S02]  /*0110*/  ULOP3.LUT UR10, UR5, 0xf, URZ, 0xc0, !UPT ;  /* 0x0000000f050a7892 */ /* 0x000fe4000f8ec0ff */
[----:B------:R-:W-:Y:S02]  /*0120*/  UIADD3.X UR9, UPT, UPT, URZ, UR9, URZ, UP0, !UPT ;  /* 0x00000009ff097290 */ /* 0x000fe400087fe4ff */
[----:B------:R-:W-:-:S02]  /*0130*/  UIADD3.X UR7, UPT, UPT, URZ, UR11, URZ, UP1, !UPT ;  /* 0x0000000bff077290 */ /* 0x000fc40008ffe4ff */
[----:B------:R-:W-:-:S12]  /*0140*/  ULOP3.LUT UR5, UR5, 0x7, URZ, 0xc0, !UPT ;  /* 0x0000000705057892 */ /* 0x000fd8000f8ec0ff */
.L_x_32:
[----:B0-----:R-:W-:Y:S01]  /*0150*/  HFMA2 R15, -RZ, RZ, 0, 0 ;  /* 0x00000000ff0f7431 */ /* 0x001fe200000001ff */
[----:B------:R-:W-:-:S07]  /*0160*/  MOV R8, RZ ;  /* 0x000000ff00087202 */ /* 0x000fce0000000f00 */
.L_x_31:
[----:B------:R-:W0:Y:S01]  /*0170*/  LDC R9, c[0x0][0x3a0] ;  /* 0x0000e800ff097b82 */ /* 0x000e220000000800 */
[----:B------:R-:W1:Y:S01]  /*0180*/  LDCU UR11, c[0x0][0x39c] ;  /* 0x00007380ff0b77ac */ /* 0x000e620008000800 */
[----:B------:R-:W-:Y:S02]  /*0190*/  IADD3 R3, PT, PT, R7, R8, RZ ;  /* 0x0000000807037210 */ /* 0x000fe40007ffe0ff */
[----:B------:R-:W-:-:S03]  /*01a0*/  MOV R12, RZ ;  /* 0x000000ff000c7202 */ /* 0x000fc60000000f00 */
[----:B-1----:R-:W-:Y:S01]  /*01b0*/  IMAD R10, R3, UR11, R0 ;  /* 0x0000000b030a7c24 */ /* 0x002fe2000f8e0200 */
[C---:B0-----:R-:W-:Y:S01]  /*01c0*/  ISETP.GE.U32.AND P1, PT, R9.reuse, 0x10, PT ;  /* 0x000000100900780c */ /* 0x041fe20003f26070 */
[----:B------:R-:W-:Y:S01]  /*01d0*/  IMAD R2, R9, UR4, R8 ;  /* 0x0000000409027c24 */ /* 0x000fe2000f8e0208 */
[----:B------:R-:W-:-:S03]  /*01e0*/  IADD3 R8, PT, PT, R8, 0x1, RZ ;  /* 0x0000000108087810 */ /* 0x000fc60007ffe0ff */
[-C--:B------:R-:W-:Y:S01]  /*01f0*/  IMAD R11, R2, R9.reuse, RZ ;  /* 0x00000009020b7224 */ /* 0x080fe200078e02ff */
[----:B------:R-:W-:-:S07]  /*0200*/  ISETP.NE.AND P0, PT, R8, R9, PT ;  /* 0x000000090800720c */ /* 0x000fce0003f05270 */
[----:B------:R-:W-:Y:S06]  /*0210*/  @!P1 BRA `(.L_x_26) ;  /* 0x0000000000fc9947 */ /* 0x000fec0003800000 */
[----:B------:R-:W-:Y:S02]  /*0220*/  LOP3.LUT R12, R9, 0x7ffffff0, RZ, 0xc0, !PT ;  /* 0x7ffffff0090c7812 */ /* 0x000fe400078ec0ff */
[----:B------:R-:W-:Y:S02]  /*0230*/  MOV R6, R11 ;  /* 0x0000000b00067202 */ /* 0x000fe40000000f00 */
[----:B------:R-:W-:Y:S02]  /*0240*/  MOV R14, R10 ;  /* 0x0000000a000e7202 */ /* 0x000fe40000000f00 */
[----:B------:R-:W-:-:S07]  /*0250*/  IADD3 R13, PT, PT, -R12, RZ, RZ ;  /* 0x000000ff0c0d7210 */ /* 0x000fce0007ffe1ff */
.L_x_27:
[----:B------:R-:W-:Y:S02]  /*0260*/  MOV R2, UR8 ;  /* 0x0000000800027c02 */ /* 0x000fe40008000f00 */
[----:B------:R-:W-:Y:S02]  /*0270*/  MOV R3, UR9 ;  /* 0x0000000900037c02 */ /* 0x000fe40008000f00 */
[----:B------:R-:W-:Y:S02]  /*0280*/  MOV R4, UR6 ;  /* 0x0000000600047c02 */ /* 0x000fe40008000f00 */
[----:B------:R-:W-:Y:S01]  /*0290*/  MOV R5, UR7 ;  /* 0x0000000700057c02 */ /* 0x000fe20008000f00 */
[----:B------:R-:W-:-:S04]  /*02a0*/  IMAD.WIDE R2, R14, 0x4, R2 ;  /* 0x000000040e027825 */ /* 0x000fc800078e0202 */
[----:B------:R-:W-:Y:S01]  /*02b0*/  IMAD.WIDE R4, R6, 0x4, R4 ;  /* 0x0000000406047825 */ /* 0x000fe200078e0204 */
[----:B------:R-:W2:Y:S04]  /*02c0*/  LDG.E R22, desc[UR12][R2.64+-0x20] ;  /* 0xffffe00c02167981 */ /* 0x000ea8000c1e1900 */
[----:B------:R-:W2:Y:S04]  /*02d0*/  LDG.E R21, desc[UR12][R4.64+-0x20] ;  /* 0xffffe00c04157981 */ /* 0x000ea8000c1e1900 */
[----:B------:R-:W3:Y:S04]  /*02e0*/  LDG.E R26, desc[UR12][R2.64+-0x1c] ;  /* 0xffffe40c021a7981 */ /* 0x000ee8000c1e1900 */
[----:B------:R-:W3:Y:S04]  /*02f0*/  LDG.E R27, desc[UR12][R4.64+-0x1c] ;  /* 0xffffe40c041b7981 */ /* 0x000ee8000c1e1900 */
[----:B------:R-:W4:Y:S04]  /*0300*/  LDG.E R19, desc[UR12][R2.64+-0x18] ;  /* 0xffffe80c02137981 */ /* 0x000f28000c1e1900 */
        /* <DEDUP_REMOVED lines=8> */
[----:B--2---:R-:W-:-:S03]  /*0390*/  FFMA R21, R22, R21, R15 ;  /* 0x0000001516157223 */ /* 0x004fc6000000000f */
[----:B------:R-:W2:Y:S01]  /*03a0*/  LDG.E R22, desc[UR12][R4.64+-0x8] ;  /* 0xfffff80c04167981 */ /* 0x000ea2000c1e1900 */
[----:B---3--:R-:W-:-:S03]  /*03b0*/  FFMA R26, R26, R27, R21 ;  /* 0x0000001b1a1a7223 */ /* 0x008fc60000000015 */
[----:B------:R-:W2:Y:S04]  /*03c0*/  LDG.E R21, desc[UR12][R2.64+-0x8] ;  /* 0xfffff80c02157981 */ /* 0x000ea8000c1e1900 */
[----:B------:R-:W3:Y:S01]  /*03d0*/  LDG.E R27, desc[UR12][R4.64+0x1c] ;  /* 0x00001c0c041b7981 */ /* 0x000ee2000c1e1900 */
[----:B----4-:R-:W-:-:S03]  /*03e0*/  FFMA R26, R19, R20, R26 ;  /* 0x00000014131a7223 */ /* 0x010fc6000000001a */
[----:B------:R-:W4:Y:S04]  /*03f0*/  LDG.E R19, desc[UR12][R2.64+-0x4] ;  /* 0xfffffc0c02137981 */ /* 0x000f28000c1e1900 */
[----:B------:R-:W4:Y:S01]  /*0400*/  LDG.E R20, desc[UR12][R4.64+-0x4] ;  /* 0xfffffc0c04147981 */ /* 0x000f22000c1e1900 */
[----:B-----5:R-:W-:-:S03]  /*0410*/  FFMA R15, R17, R18, R26 ;  /* 0x00000012110f7223 */ /* 0x020fc6000000001a */
[----:B------:R-:W5:Y:S04]  /*0420*/  LDG.E R17, desc[UR12][R2.64] ;  /* 0x0000000c02117981 */ /* 0x000f68000c1e1900 */
[----:B------:R-:W5:Y:S01]  /*0430*/  LDG.E R18, desc[UR12][R4.64] ;  /* 0x0000000c04127981 */ /* 0x000f62000c1e1900 */
[----:B------:R-:W-:-:S03]  /*0440*/  FFMA R26, R16, R25, R15 ;  /* 0x00000019101a7223 */ /* 0x000fc6000000000f */
[----:B------:R-:W3:Y:S04]  /*0450*/  LDG.E R16, desc[UR12][R2.64+0x4] ;  /* 0x0000040c02107981 */ /* 0x000ee8000c1e1900 */
[----:B------:R-:W3:Y:S01]  /*0460*/  LDG.E R15, desc[UR12][R4.64+0x4] ;  /* 0x0000040c040f7981 */ /* 0x000ee2000c1e1900 */
[----:B------:R-:W-:-:S03]  /*0470*/  FFMA R26, R23, R24, R26 ;  /* 0x00000018171a7223 */ /* 0x000fc6000000001a */
[----:B------:R-:W3:Y:S04]  /*0480*/  LDG.E R23, desc[UR12][R2.64+0x8] ;  /* 0x0000080c02177981 */ /* 0x000ee8000c1e1900 */
[----:B------:R-:W3:Y:S04]  /*0490*/  LDG.E R24, desc[UR12][R4.64+0x8] ;  /* 0x0000080c04187981 */ /* 0x000ee8000c1e1900 */
[----:B------:R-:W3:Y:S01]  /*04a0*/  LDG.E R25, desc[UR12][R4.64+0x14] ;  /* 0x0000140c04197981 */ /* 0x000ee2000c1e1900 */
[----:B--2---:R-:W-:-:S03]  /*04b0*/  FFMA R26, R21, R22, R26 ;  /* 0x00000016151a7223 */ /* 0x004fc6000000001a */
[----:B------:R-:W2:Y:S04]  /*04c0*/  LDG.E R21, desc[UR12][R2.64+0xc] ;  /* 0x00000c0c02157981 */ /* 0x000ea8000c1e1900 */
[----:B------:R-:W2:Y:S01]  /*04d0*/  LDG.E R22, desc[UR12][R4.64+0xc] ;  /* 0x00000c0c04167981 */ /* 0x000ea2000c1e1900 */
[----:B----4-:R-:W-:-:S03]  /*04e0*/  FFMA R26, R19, R20, R26 ;  /* 0x00000014131a7223 */ /* 0x010fc6000000001a */
[----:B------:R-:W4:Y:S04]  /*04f0*/  LDG.E R19, desc[UR12][R2.64+0x10] ;  /* 0x0000100c02137981 */ /* 0x000f28000c1e1900 */
[----:B------:R-:W4:Y:S01]  /*0500*/  LDG.E R20, desc[UR12][R4.64+0x10] ;  /* 0x0000100c04147981 */ /* 0x000f22000c1e1900 */
[----:B-----5:R-:W-:-:S03]  /*0510*/  FFMA R29, R17, R18, R26 ;  /* 0x00000012111d7223 */ /* 0x020fc6000000001a */
[----:B------:R-:W5:Y:S04]  /*0520*/  LDG.E R18, desc[UR12][R2.64+0x14] ;  /* 0x0000140c02127981 */ /* 0x000f68000c1e1900 */
[----:B------:R-:W5:Y:S04]  /*0530*/  LDG.E R17, desc[UR12][R2.64+0x18] ;  /* 0x0000180c02117981 */ /* 0x000f68000c1e1900 */
[----:B------:R-:W5:Y:S01]  /*0540*/  LDG.E R26, desc[UR12][R2.64+0x1c] ;  /* 0x00001c0c021a7981 */ /* 0x000f62000c1e1900 */
[----:B---3--:R-:W-:Y:S01]  /*0550*/  FFMA R16, R16, R15, R29 ;  /* 0x0000000f10107223 */ /* 0x008fe2000000001d */
[----:B------:R-:W-:-:S03]  /*0560*/  IADD3 R13, PT, PT, R13, 0x10, RZ ;  /* 0x000000100d0d7810 */ /* 0x000fc60007ffe0ff */
[----:B------:R-:W-:Y:S01]  /*0570*/  FFMA R16, R23, R24, R16 ;  /* 0x0000001817107223 */ /* 0x000fe20000000010 */
[----:B------:R-:W-:Y:S02]  /*0580*/  ISETP.NE.AND P1, PT, R13, RZ, PT ;  /* 0x000000ff0d00720c */ /* 0x000fe40003f25270 */
[----:B------:R-:W-:Y:S02]  /*0590*/  IADD3 R14, PT, PT, R14, 0x10, RZ ;  /* 0x000000100e0e7810 */ /* 0x000fe40007ffe0ff */
[----:B------:R-:W-:Y:S01]  /*05a0*/  IADD3 R6, PT, PT, R6, 0x10, RZ ;  /* 0x0000001006067810 */ /* 0x000fe20007ffe0ff */
[----:B--2---:R-:W-:-:S04]  /*05b0*/  FFMA R16, R21, R22, R16 ;  /* 0x0000001615107223 */ /* 0x004fc80000000010 */
[----:B----4-:R-:W-:-:S04]  /*05c0*/  FFMA R19, R19, R20, R16 ;  /* 0x0000001413137223 */ /* 0x010fc80000000010 */
[----:B-----5:R-:W-:-:S04]  /*05d0*/  FFMA R18, R18, R25, R19 ;  /* 0x0000001912127223 */ /* 0x020fc80000000013 */
[----:B------:R-:W-:-:S04]  /*05e0*/  FFMA R17, R17, R28, R18 ;  /* 0x0000001c11117223 */ /* 0x000fc80000000012 */
[----:B------:R-:W-:Y:S01]  /*05f0*/  FFMA R15, R26, R27, R17 ;  /* 0x0000001b1a0f7223 */ /* 0x000fe20000000011 */
[----:B------:R-:W-:Y:S06]  /*0600*/  @P1 BRA `(.L_x_27) ;  /* 0xfffffffc00141947 */ /* 0x000fec000383ffff */
.L_x_26:
[----:B------:R-:W-:-:S09]  /*0610*/  UISETP.NE.AND UP0, UPT, UR10, URZ, UPT ;  /* 0x000000ff0a00728c */ /* 0x000fd2000bf05270 */
[----:B------:R-:W-:Y:S05]  /*0620*/  BRA.U !UP0, `(.L_x_28) ;  /* 0x0000000508387547 */ /* 0x000fea000b800000 */
[----:B------:R-:W-:Y:S02]  /*0630*/  UIADD3 UR11, UPT, UPT, UR10, -0x1, URZ ;  /* 0xffffffff0a0b7890 */ /* 0x000fe4000fffe0ff */
[----:B------:R-:W-:Y:S02]  /*0640*/  UISETP.NE.AND UP1, UPT, UR5, URZ, UPT ;  /* 0x000000ff0500728c */ /* 0x000fe4000bf25270 */
[----:B------:R-:W-:-:S09]  /*0650*/  UISETP.GE.U32.AND UP0, UPT, UR11, 0x7, UPT ;  /* 0x000000070b00788c */ /* 0x000fd2000bf06070 */
[----:B------:R-:W-:Y:S05]  /*0660*/  BRA.U !UP0, `(.L_x_29) ;  /* 0x00000001087c7547 */ /* 0x000fea000b800000 */
[----:B------:R-:W0:Y:S01]  /*0670*/  LDC.64 R2, c[0x0][0x380] ;  /* 0x0000e000ff027b82 */ /* 0x000e220000000a00 */
[-C--:B------:R-:W-:Y:S02]  /*0680*/  IADD3 R13, PT, PT, R10, R12.reuse, RZ ;  /* 0x0000000c0a0d7210 */ /* 0x080fe40007ffe0ff */
[----:B------:R-:W-:-:S05]  /*0690*/  IADD3 R17, PT, PT, R11, R12, RZ ;  /* 0x0000000c0b117210 */ /* 0x000fca0007ffe0ff */
[----:B------:R-:W1:Y:S01]  /*06a0*/  LDC.64 R4, c[0x0][0x388] ;  /* 0x0000e200ff047b82 */ /* 0x000e620000000a00 */
[----:B0-----:R-:W-:-:S05]  /*06b0*/  IMAD.WIDE R2, R13, 0x4, R2 ;  /* 0x000000040d027825 */ /* 0x001fca00078e0202 */
[----:B------:R-:W2:Y:S01]  /*06c0*/  LDG.E R24, desc[UR12][R2.64] ;  /* 0x0000000c02187981 */ /* 0x000ea2000c1e1900 */
[----:B-1----:R-:W-:-:S03]  /*06d0*/  IMAD.WIDE R4, R17, 0x4, R4 ;  /* 0x0000000411047825 */ /* 0x002fc600078e0204 */
[----:B------:R-:W3:Y:S04]  /*06e0*/  LDG.E R27, desc[UR12][R2.64+0x4] ;  /* 0x0000040c021b7981 */ /* 0x000ee8000c1e1900 */
[----:B------:R-:W2:Y:S04]  /*06f0*/  LDG.E R26, desc[UR12][R4.64] ;  /* 0x0000000c041a7981 */ /* 0x000ea8000c1e1900 */
        /* <DEDUP_REMOVED lines=12> */
[----:B------:R-:W5:Y:S01]  /*07c0*/  LDG.E R25, desc[UR12][R4.64+0x1c] ;  /* 0x00001c0c04197981 */ /* 0x000f62000c1e1900 */
[----:B------:R-:W-:Y:S01]  /*07d0*/  IADD3 R12, PT, PT, R12, 0x8, RZ ;  /* 0x000000080c0c7810 */ /* 0x000fe20007ffe0ff */
[----:B--2---:R-:W-:-:S04]  /*07e0*/  FFMA R24, R24, R26, R15 ;  /* 0x0000001a18187223 */ /* 0x004fc8000000000f */
[----:B---3--:R-:W-:-:S04]  /*07f0*/  FFMA R27, R27, R28, R24 ;  /* 0x0000001c1b1b7223 */ /* 0x008fc80000000018 */
[----:B----4-:R-:W-:-:S04]  /*0800*/  FFMA R21, R20, R21, R27 ;  /* 0x0000001514157223 */ /* 0x010fc8000000001b */
[----:B-----5:R-:W-:-:S04]  /*0810*/  FFMA R19, R18, R19, R21 ;  /* 0x0000001312137223 */ /* 0x020fc80000000015 */
[----:B------:R-:W-:-:S04]  /*0820*/  FFMA R16, R16, R17, R19 ;  /* 0x0000001110107223 */ /* 0x000fc80000000013 */
[----:B------:R-:W-:-:S04]  /*0830*/  FFMA R13, R13, R14, R16 ;  /* 0x0000000e0d0d7223 */ /* 0x000fc80000000010 */
[----:B------:R-:W-:-:S04]  /*0840*/  FFMA R13, R6, R23, R13 ;  /* 0x00000017060d7223 */ /* 0x000fc8000000000d */
[----:B------:R-:W-:-:S07]  /*0850*/  FFMA R15, R22, R25, R13 ;  /* 0x00000019160f7223 */ /* 0x000fce000000000d */
.L_x_29:
[----:B------:R-:W-:Y:S05]  /*0860*/  BRA.U !UP1, `(.L_x_28) ;  /* 0x0000000109a87547 */ /* 0x000fea000b800000 */
[----:B------:R-:W-:Y:S01]  /*0870*/  UIADD3 UR11, UPT, UPT, UR5, -0x1, URZ ;  /* 0xffffffff050b7890 */ /* 0x000fe2000fffe0ff */
[----:B------:R-:W-:-:S03]  /*0880*/  LOP3.LUT P1, R9, R9, 0x3, RZ, 0xc0, !PT ;  /* 0x0000000309097812 */ /* 0x000fc6000782c0ff */
        /* <DEDUP_REMOVED lines=11> */
[----:B------:R-:W4:Y:S04]  /*0940*/  LDG.E R17, desc[UR12][R2.64+0x4] ;  /* 0x0000040c02117981 */ /* 0x000f28000c1e1900 */
[----:B------:R-:W4:Y:S04]  /*0950*/  LDG.E R14, desc[UR12][R4.64+0x4] ;  /* 0x0000040c040e7981 */ /* 0x000f28000c1e1900 */
[----:B------:R-:W3:Y:S04]  /*0960*/  LDG.E R16, desc[UR12][R4.64+0x8] ;  /* 0x0000080c04107981 */ /* 0x000ee8000c1e1900 */
[----:B------:R-:W5:Y:S04]  /*0970*/  LDG.E R21, desc[UR12][R2.64+0xc] ;  /* 0x00000c0c02157981 */ /* 0x000f68000c1e1900 */
[----:B------:R-:W5:Y:S01]  /*0980*/  LDG.E R18, desc[UR12][R4.64+0xc] ;  /* 0x00000c0c04127981 */ /* 0x000f62000c1e1900 */
[----:B------:R-:W-:Y:S01]  /*0990*/  IADD3 R12, PT, PT, R12, 0x4, RZ ;  /* 0x000000040c0c7810 */ /* 0x000fe20007ffe0ff */
[----:B--2---:R-:W-:-:S04]  /*09a0*/  FFMA R6, R6, R13, R15 ;  /* 0x0000000d06067223 */ /* 0x004fc8000000000f */
[----:B----4-:R-:W-:-:S04]  /*09b0*/  FFMA R6, R17, R14, R6 ;  /* 0x0000000e11067223 */ /* 0x010fc80000000006 */
[----:B---3--:R-:W-:-:S04]  /*09c0*/  FFMA R6, R19, R16, R6 ;  /* 0x0000001013067223 */ /* 0x008fc80000000006 */
[----:B-----5:R-:W-:-:S07]  /*09d0*/  FFMA R15, R21, R18, R6 ;  /* 0x00000012150f7223 */ /* 0x020fce0000000006 */
.L_x_30:
[----:B------:R-:W-:Y:S05]  /*09e0*/  @!P1 BRA `(.L_x_28) ;  /* 0x0000000000489947 */ /* 0x000fea0003800000 */
[----:B------:R-:W0:Y:S01]  /*09f0*/  LDC.64 R2, c[0x0][0x380] ;  /* 0x0000e000ff027b82 */ /* 0x000e220000000a00 */
[-C--:B------:R-:W-:Y:S02]  /*0a00*/  IADD3 R13, PT, PT, R10, R12.reuse, RZ ;  /* 0x0000000c0a0d7210 */ /* 0x080fe40007ffe0ff */
[----:B------:R-:W-:-:S05]  /*0a10*/  IADD3 R11, PT, PT, R11, R12, RZ ;  /* 0x0000000c0b0b7210 */ /* 0x000fca0007ffe0ff */
[----:B------:R-:W1:Y:S01]  /*0a20*/  LDC.64 R4, c[0x0][0x388] ;  /* 0x0000e200ff047b82 */ /* 0x000e620000000a00 */
[----:B0-----:R-:W-:-:S05]  /*0a30*/  IMAD.WIDE R2, R13, 0x4, R2 ;  /* 0x000000040d027825 */ /* 0x001fca00078e0202 */
[----:B------:R-:W2:Y:S01]  /*0a40*/  LDG.E R6, desc[UR12][R2.64] ;  /* 0x0000000c02067981 */ /* 0x000ea2000c1e1900 */
[----:B-1----:R-:W-:-:S05]  /*0a50*/  IMAD.WIDE R4, R11, 0x4, R4 ;  /* 0x000000040b047825 */ /* 0x002fca00078e0204 */
[----:B------:R-:W2:Y:S01]  /*0a60*/  LDG.E R10, desc[UR12][R4.64] ;  /* 0x0000000c040a7981 */ /* 0x000ea2000c1e1900 */
[----:B------:R-:W-:Y:S01]  /*0a70*/  ISETP.NE.AND P1, PT, R9, 0x1, PT ;  /* 0x000000010900780c */ /* 0x000fe20003f25270 */
[----:B--2---:R-:W-:-:S12]  /*0a80*/  FFMA R15, R6, R10, R15 ;  /* 0x0000000a060f7223 */ /* 0x004fd8000000000f */
[----:B------:R-:W-:Y:S05]  /*0a90*/  @!P1 BRA `(.L_x_28) ;  /* 0x00000000001c9947 */ /* 0x000fea0003800000 */
[----:B------:R-:W-:Y:S01]  /*0aa0*/  ISETP.NE.AND P1, PT, R9, 0x2, PT ;  /* 0x000000020900780c */ /* 0x000fe20003f25270 */
[----:B------:R-:W2:Y:S04]  /*0ab0*/  LDG.E R6, desc[UR12][R2.64+0x4] ;  /* 0x0000040c02067981 */ /* 0x000ea8000c1e1900 */
[----:B------:R-:W2:Y:S08]  /*0ac0*/  LDG.E R9, desc[UR12][R4.64+0x4] ;  /* 0x0000040c04097981 */ /* 0x000eb0000c1e1900 */
[----:B------:R-:W3:Y:S04]  /*0ad0*/  @P1 LDG.E R10, desc[UR12][R2.64+0x8] ;  /* 0x0000080c020a1981 */ /* 0x000ee8000c1e1900 */
[----:B------:R-:W3:Y:S01]  /*0ae0*/  @P1 LDG.E R11, desc[UR12][R4.64+0x8] ;  /* 0x0000080c040b1981 */ /* 0x000ee2000c1e1900 */
[----:B--2---:R-:W-:-:S04]  /*0af0*/  FFMA R15, R6, R9, R15 ;  /* 0x00000009060f7223 */ /* 0x004fc8000000000f */
[----:B---3--:R-:W-:-:S07]  /*0b00*/  @P1 FFMA R15, R10, R11, R15 ;  /* 0x0000000b0a0f1223 */ /* 0x008fce000000000f */
.L_x_28:
[----:B------:R-:W-:Y:S05]  /*0b10*/  @P0 BRA `(.L_x_31) ;  /* 0xfffffff400940947 */ /* 0x000fea000383ffff */
[----:B------:R-:W0:Y:S08]  /*0b20*/  LDC.64 R4, c[0x0][0x3a8] ;  /* 0x0000ea00ff047b82 */ /* 0x000e300000000a00 */
[----:B------:R-:W1:Y:S08]  /*0b30*/  LDC R6, c[0x0][0x3a4] ;  /* 0x0000e900ff067b82 */ /* 0x000e700000000800 */
[----:B------:R-:W2:Y:S01]  /*0b40*/  LDC.64 R2, c[0x0][0x390] ;  /* 0x0000e400ff027b82 */ /* 0x000ea20000000a00 */
[----:B0-----:R-:W-:Y:S01]  /*0b50*/  IMAD R4, R4, UR4, R7 ;  /* 0x0000000404047c24 */ /* 0x001fe2000f8e0207 */
[----:B------:R-:W-:-:S03]  /*0b60*/  UIADD3 UR4, UPT, UPT, UR4, 0x1, URZ ;  /* 0x0000000104047890 */ /* 0x000fc6000fffe0ff */
[----:B------:R-:W-:-:S03]  /*0b70*/  IMAD R5, R4, R5, R0 ;  /* 0x0000000504057224 */ /* 0x000fc600078e0200 */
[----:B-1----:R-:W-:Y:S01]  /*0b80*/  ISETP.NE.AND P0, PT, R6, UR4, PT ;  /* 0x0000000406007c0c */ /* 0x002fe2000bf05270 */
[----:B--2---:R-:W-:-:S05]  /*0b90*/  IMAD.WIDE R2, R5, 0x4, R2 ;  /* 0x0000000405027825 */ /* 0x004fca00078e0202 */
[----:B------:R0:W-:Y:S07]  /*0ba0*/  STG.E desc[UR12][R2.64], R15 ;  /* 0x0000000f02007986 */ /* 0x0001ee000c10190c */
[----:B------:R-:W-:Y:S05]  /*0bb0*/  @!P0 EXIT ;  /* 0x000000000000894d */ /* 0x000fea0003800000 */
[----:B------:R-:W-:Y:S05]  /*0bc0*/  BRA `(.L_x_32) ;  /* 0xfffffff400607947 */ /* 0x000fea000383ffff */
.L_x_25:
[C---:B------:R-:W-:Y:S01]  /*0bd0*/  ISETP.GE.U32.AND P1, PT, R2.reuse, 0x8, PT ;  /* 0x000000080200780c */ /* 0x040fe20003f26070 */
[----:B------:R-:W-:Y:S01]  /*0be0*/  HFMA2 R4, -RZ, RZ, 0, 0 ;  /* 0x00000000ff047431 */ /* 0x000fe200000001ff */
[----:B------:R-:W-:-:S04]  /*0bf0*/  LOP3.LUT R6, R2, 0x7, RZ, 0xc0, !PT ;  /* 0x0000000702067812 */ /* 0x000fc800078ec0ff */
[----:B------:R-:W-:-:S07]  /*0c00*/  ISETP.NE.AND P0, PT, R6, RZ, PT ;  /* 0x000000ff0600720c */ /* 0x000fce0003f05270 */
[----:B------:R-:W-:Y:S06]  /*0c10*/  @!P1 BRA `(.L_x_33) ;  /* 0x0000000000989947 */ /* 0x000fec0003800000 */
[----:B------:R-:W0:Y:S01]  /*0c20*/  LDC.64 R8, c[0x0][0x390] ;  /* 0x0000e400ff087b82 */ /* 0x000e220000000a00 */
[----:B------:R-:W-:Y:S02]  /*0c30*/  LOP3.LUT R4, R2, 0x7ffffff8, RZ, 0xc0, !PT ;  /* 0x7ffffff802047812 */ /* 0x000fe400078ec0ff */
[----:B------:R-:W-:-:S07]  /*0c40*/  MOV R3, RZ ;  /* 0x000000ff00037202 */ /* 0x000fce0000000f00 */
.L_x_34:
[C---:B------:R-:W-:Y:S01]  /*0c50*/  IMAD R5, R3.reuse, UR6, R7 ;  /* 0x0000000603057c24 */ /* 0x040fe2000f8e0207 */
[----:B------:R-:W-:-:S03]  /*0c60*/  IADD3 R3, PT, PT, R3, 0x8, RZ ;  /* 0x0000000803037810 */ /* 0x000fc60007ffe0ff */
[C---:B--2---:R-:W-:Y:S01]  /*0c70*/  IMAD R11, R5.reuse, UR7, R0 ;  /* 0x00000007050b7c24 */ /* 0x044fe2000f8e0200 */
[----:B------:R-:W-:Y:S02]  /*0c80*/  IADD3 R13, PT, PT, R5, UR6, RZ ;  /* 0x00000006050d7c10 */ /* 0x000fe4000fffe0ff */
[----:B------:R-:W-:Y:S01]  /*0c90*/  ISETP.NE.AND P1, PT, R3, R4, PT ;  /* 0x000000040300720c */ /* 0x000fe20003f25270 */
[----:B0-----:R-:W-:Y:S01]  /*0ca0*/  IMAD.WIDE R10, R11, 0x4, R8 ;  /* 0x000000040b0a7825 */ /* 0x001fe200078e0208 */
[----:B------:R-:W-:-:S03]  /*0cb0*/  IADD3 R15, PT, PT, R13, UR6, RZ ;  /* 0x000000060d0f7c10 */ /* 0x000fc6000fffe0ff */
[--C-:B------:R-:W-:Y:S01]  /*0cc0*/  IMAD R17, R13, UR7, R0.reuse ;  /* 0x000000070d117c24 */ /* 0x100fe2000f8e0200 */
[C---:B------:R-:W-:Y:S01]  /*0cd0*/  IADD3 R19, PT, PT, R15.reuse, UR6, RZ ;  /* 0x000000060f137c10 */ /* 0x040fe2000fffe0ff */
[----:B------:R-:W-:Y:S01]  /*0ce0*/  IMAD R15, R15, UR7, R0 ;  /* 0x000000070f0f7c24 */ /* 0x000fe2000f8e0200 */
[----:B------:R0:W-:Y:S01]  /*0cf0*/  STG.E desc[UR12][R10.64], RZ ;  /* 0x000000ff0a007986 */ /* 0x0001e2000c10190c */
[----:B------:R-:W-:Y:S01]  /*0d00*/  IMAD.WIDE R16, R17, 0x4, R8 ;  /* 0x0000000411107825 */ /* 0x000fe200078e0208 */
        /* <DEDUP_REMOVED lines=11> */
[----:B------:R-:W-:-:S04]  /*0dc0*/  IMAD.WIDE R12, R13, 0x4, R8 ;  /* 0x000000040d0c7825 */ /* 0x000fc800078e0208 */
[----:B------:R-:W-:Y:S01]  /*0dd0*/  IMAD R21, R25, UR7, R0 ;  /* 0x0000000719157c24 */ /* 0x000fe2000f8e0200 */
[----:B------:R2:W-:Y:S01]  /*0de0*/  STG.E desc[UR12][R12.64], RZ ;  /* 0x000000ff0c007986 */ /* 0x0005e2000c10190c */
[----:B0-----:R-:W-:-:S04]  /*0df0*/  IMAD.WIDE R10, R5, 0x4, R8 ;  /* 0x00000004050a7825 */ /* 0x001fc800078e0208 */
[--C-:B------:R-:W-:Y:S01]  /*0e00*/  IMAD.WIDE R18, R19, 0x4, R8.reuse ;  /* 0x0000000413127825 */ /* 0x100fe200078e0208 */
[----:B------:R2:W-:Y:S03]  /*0e10*/  STG.E desc[UR12][R10.64], RZ ;  /* 0x000000ff0a007986 */ /* 0x0005e6000c10190c */
[--C-:B-1----:R-:W-:Y:S01]  /*0e20*/  IMAD.WIDE R16, R23, 0x4, R8.reuse ;  /* 0x0000000417107825 */ /* 0x102fe200078e0208 */
[----:B------:R2:W-:Y:S03]  /*0e30*/  STG.E desc[UR12][R18.64], RZ ;  /* 0x000000ff12007986 */ /* 0x0005e6000c10190c */
[----:B------:R-:W-:Y:S01]  /*0e40*/  IMAD.WIDE R20, R21, 0x4, R8 ;  /* 0x0000000415147825 */ /* 0x000fe200078e0208 */
[----:B------:R2:W-:Y:S04]  /*0e50*/  STG.E desc[UR12][R16.64], RZ ;  /* 0x000000ff10007986 */ /* 0x0005e8000c10190c */
[----:B------:R2:W-:Y:S01]  /*0e60*/  STG.E desc[UR12][R20.64], RZ ;  /* 0x000000ff14007986 */ /* 0x0005e2000c10190c */
[----:B------:R-:W-:Y:S05]  /*0e70*/  @P1 BRA `(.L_x_34) ;  /* 0xfffffffc00741947 */ /* 0x000fea000383ffff */
.L_x_33:
[----:B------:R-:W-:Y:S05]  /*0e80*/  @!P0 EXIT ;  /* 0x000000000000894d */ /* 0x000fea0003800000 */
[----:B------:R-:W-:Y:S02]  /*0e90*/  ISETP.GE.U32.AND P0, PT, R6, 0x4, PT ;  /* 0x000000040600780c */ /* 0x000fe40003f06070 */
[----:B--2---:R-:W-:-:S04]  /*0ea0*/  LOP3.LUT R16, R2, 0x3, RZ, 0xc0, !PT ;  /* 0x0000000302107812 */ /* 0x004fc800078ec0ff */
[----:B------:R-:W-:-:S07]  /*0eb0*/  ISETP.NE.AND P1, PT, R16, RZ, PT ;  /* 0x000000ff1000720c */ /* 0x000fce0003f25270 */
[----:B------:R-:W-:Y:S06]  /*0ec0*/  @!P0 BRA `(.L_x_35) ;  /* 0x0000000000488947 */ /* 0x000fec0003800000 */
[----:B------:R-:W0:Y:S01]  /*0ed0*/  LDC.64 R8, c[0x0][0x390] ;  /* 0x0000e400ff087b82 */ /* 0x000e220000000a00 */
[C---:B------:R-:W-:Y:S01]  /*0ee0*/  IMAD R3, R4.reuse, UR6, R7 ;  /* 0x0000000604037c24 */ /* 0x040fe2000f8e0207 */
[----:B------:R-:W-:-:S03]  /*0ef0*/  IADD3 R4, PT, PT, R4, 0x4, RZ ;  /* 0x0000000404047810 */ /* 0x000fc60007ffe0ff */
[C---:B------:R-:W-:Y:S01]  /*0f00*/  IMAD R11, R3.reuse, UR7, R0 ;  /* 0x00000007030b7c24 */ /* 0x040fe2000f8e0200 */
[----:B------:R-:W-:-:S04]  /*0f10*/  IADD3 R5, PT, PT, R3, UR6, RZ ;  /* 0x0000000603057c10 */ /* 0x000fc8000fffe0ff */
[C---:B------:R-:W-:Y:S01]  /*0f20*/  IADD3 R15, PT, PT, R5.reuse, UR6, RZ ;  /* 0x00000006050f7c10 */ /* 0x040fe2000fffe0ff */
[----:B------:R-:W-:-:S03]  /*0f30*/  IMAD R13, R5, UR7, R0 ;  /* 0x00000007050d7c24 */ /* 0x000fc6000f8e0200 */
[C---:B------:R-:W-:Y:S01]  /*0f40*/  IADD3 R17, PT, PT, R15.reuse, UR6, RZ ;  /* 0x000000060f117c10 */ /* 0x040fe2000fffe0ff */
[----:B------:R-:W-:-:S04]  /*0f50*/  IMAD R15, R15, UR7, R0 ;  /* 0x000000070f0f7c24 */ /* 0x000fc8000f8e0200 */
[----:B------:R-:W-:Y:S02]  /*0f60*/  IMAD R17, R17, UR7, R0 ;  /* 0x0000000711117c24 */ /* 0x000fe4000f8e0200 */
[----:B0-----:R-:W-:-:S04]  /*0f70*/  IMAD.WIDE R10, R11, 0x4, R8 ;  /* 0x000000040b0a7825 */ /* 0x001fc800078e0208 */
[--C-:B------:R-:W-:Y:S01]  /*0f80*/  IMAD.WIDE R12, R13, 0x4, R8.reuse ;  /* 0x000000040d0c7825 */ /* 0x100fe200078e0208 */
[----:B------:R0:W-:Y:S03]  /*0f90*/  STG.E desc[UR12][R10.64], RZ ;  /* 0x000000ff0a007986 */ /* 0x0001e6000c10190c */
[--C-:B------:R-:W-:Y:S01]  /*0fa0*/  IMAD.WIDE R14, R15, 0x4, R8.reuse ;  /* 0x000000040f0e7825 */ /* 0x100fe200078e0208 */
[----:B------:R0:W-:Y:S03]  /*0fb0*/  STG.E desc[UR12][R12.64], RZ ;  /* 0x000000ff0c007986 */ /* 0x0001e6000c10190c */
[----:B------:R-:W-:Y:S01]  /*0fc0*/  IMAD.WIDE R8, R17, 0x4, R8 ;  /* 0x0000000411087825 */ /* 0x000fe200078e0208 */
[----:B------:R0:W-:Y:S04]  /*0fd0*/  STG.E desc[UR12][R14.64], RZ ;  /* 0x000000ff0e007986 */ /* 0x0001e8000c10190c */
[----:B------:R0:W-:Y:S02]  /*0fe0*/  STG.E desc[UR12][R8.64], RZ ;  /* 0x000000ff08007986 */ /* 0x0001e4000c10190c */
.L_x_35:
[----:B------:R-:W-:Y:S05]  /*0ff0*/  @!P1 EXIT ;  /* 0x000000000000994d */ /* 0x000fea0003800000 */
[----:B------:R-:W-:Y:S02]  /*1000*/  ISETP.NE.AND P0, PT, R16, 0x1, PT ;  /* 0x000000011000780c */ /* 0x000fe40003f05270 */
[----:B------:R-:W-:-:S04]  /*1010*/  LOP3.LUT R2, R2, 0x1, RZ, 0xc0, !PT ;  /* 0x0000000102027812 */ /* 0x000fc800078ec0ff */
[----:B------:R-:W-:-:S07]  /*1020*/  ISETP.NE.U32.AND P1, PT, R2, 0x1, PT ;  /* 0x000000010200780c */ /* 0x000fce0003f25070 */
[----:B------:R-:W-:Y:S06]  /*1030*/  @!P0 BRA `(.L_x_36) ;  /* 0x0000000000288947 */ /* 0x000fec0003800000 */
[----:B------:R-:W1:Y:S01]  /*1040*/  LDC.64 R2, c[0x0][0x390] ;  /* 0x0000e400ff027b82 */ /* 0x000e620000000a00 */
[C---:B------:R-:W-:Y:S01]  /*1050*/  IMAD R5, R4.reuse, UR6, R7 ;  /* 0x0000000604057c24 */ /* 0x040fe2000f8e0207 */
[----:B------:R-:W-:-:S03]  /*1060*/  IADD3 R4, PT, PT, R4, 0x2, RZ ;  /* 0x0000000204047810 */ /* 0x000fc60007ffe0ff */
[C---:B0-----:R-:W-:Y:S01]  /*1070*/  IMAD R9, R5.reuse, UR7, R0 ;  /* 0x0000000705097c24 */ /* 0x041fe2000f8e0200 */
[----:B------:R-:W-:-:S05]  /*1080*/  IADD3 R11, PT, PT, R5, UR6, RZ ;  /* 0x00000006050b7c10 */ /* 0x000fca000fffe0ff */
[----:B------:R-:W-:Y:S02]  /*1090*/  IMAD R11, R11, UR7, R0 ;  /* 0x000000070b0b7c24 */ /* 0x000fe4000f8e0200 */
[----:B-1----:R-:W-:-:S04]  /*10a0*/  IMAD.WIDE R8, R9, 0x4, R2 ;  /* 0x0000000409087825 */ /* 0x002fc800078e0202 */
[----:B------:R-:W-:Y:S01]  /*10b0*/  IMAD.WIDE R2, R11, 0x4, R2 ;  /* 0x000000040b027825 */ /* 0x000fe200078e0202 */
[----:B------:R1:W-:Y:S04]  /*10c0*/  STG.E desc[UR12][R8.64], RZ ;  /* 0x000000ff08007986 */ /* 0x0003e8000c10190c */
[----:B------:R1:W-:Y:S02]  /*10d0*/  STG.E desc[UR12][R2.64], RZ ;  /* 0x000000ff02007986 */ /* 0x0003e4000c10190c */
.L_x_36:
[----:B------:R-:W-:Y:S05]  /*10e0*/  @P1 EXIT ;  /* 0x000000000000194d */ /* 0x000fea0003800000 */
[----:B-1----:R-:W1:Y:S01]  /*10f0*/  LDC.64 R2, c[0x0][0x390] ;  /* 0x0000e400ff027b82 */ /* 0x002e620000000a00 */
[----:B------:R-:W-:-:S04]  /*1100*/  IMAD R7, R4, UR6, R7 ;  /* 0x0000000604077c24 */ /* 0x000fc8000f8e0207 */
[----:B------:R-:W-:-:S04]  /*1110*/  IMAD R7, R7, UR7, R0 ;  /* 0x0000000707077c24 */ /* 0x000fc8000f8e0200 */
[----:B-1----:R-:W-:-:S05]  /*1120*/  IMAD.WIDE R2, R7, 0x4, R2 ;  /* 0x0000000407027825 */ /* 0x002fca00078e0202 */
[----:B------:R-:W-:Y:S01]  /*1130*/  STG.E desc[UR12][R2.64], RZ ;  /* 0x000000ff02007986 */ /* 0x000fe2000c10190c */
[----:B------:R-:W-:Y:S05]  /*1140*/  EXIT ;  /* 0x000000000000794d */ /* 0x000fea0003800000 */
.L_x_37:
        /* <DEDUP_REMOVED lines=11> */
.L_x_40:


//--------------------- .nv.shared.reserved.0     --------------------------
	.section	.nv.shared.reserved.0,"aw",@nobits
	.weak		__nv_reservedSMEM_offset_0_alias
	.size		__nv_reservedSMEM_offset_0_alias, 0, 64
	.other		__nv_reservedSMEM_offset_0_alias,@"STO_CUDA_RESERVED_SHARED STV_DEFAULT"
__nv_reservedSMEM_offset_0_alias:
	.zero		0
	.zero		64


//--------------------- .nv.constant0._Z15cudaSubsamplingPfS_iiiiii --------------------------
	.section	.nv.constant0._Z15cudaSubsamplingPfS_iiiiii,"a",@progbits
	.sectionflags	@""
	.align	4
.nv.constant0._Z15cudaSubsamplingPfS_iiiiii:
	.zero		936


//--------------------- .nv.constant0._Z10cudaConv2DPfS_S_iiiiii --------------------------
	.section	.nv.constant0._Z10cudaConv2DPfS_S_iiiiii,"a",@progbits
	.sectionflags	@""
	.align	4
.nv.constant0._Z10cudaConv2DPfS_S_iiiiii:
	.zero		944


//--------------------- SYMBOLS --------------------------

	.type		.nv.reservedSmem.offset0,@object
	.size		.nv.reservedSmem.offset0,0x4
